//
// Generated by NVIDIA NVVM Compiler
//
// Compiler Build ID: CL-36424714
// Cuda compilation tools, release 13.0, V13.0.88
// Based on NVVM 20.0.0
//

.version 9.0
.target sm_100
.address_size 64

	// .globl	_ZN14dynamic_cortex12cuda_kernels16v1_encode_kernelEPKfPfPKNS0_8V1NeuronEjjj
.extern .shared .align 16 .b8 _ZN14dynamic_cortex12cuda_kernels15shared_stimulusE[];

.visible .entry _ZN14dynamic_cortex12cuda_kernels16v1_encode_kernelEPKfPfPKNS0_8V1NeuronEjjj(
	.param .u64 .ptr .align 1 _ZN14dynamic_cortex12cuda_kernels16v1_encode_kernelEPKfPfPKNS0_8V1NeuronEjjj_param_0,
	.param .u64 .ptr .align 1 _ZN14dynamic_cortex12cuda_kernels16v1_encode_kernelEPKfPfPKNS0_8V1NeuronEjjj_param_1,
	.param .u64 .ptr .align 1 _ZN14dynamic_cortex12cuda_kernels16v1_encode_kernelEPKfPfPKNS0_8V1NeuronEjjj_param_2,
	.param .u32 _ZN14dynamic_cortex12cuda_kernels16v1_encode_kernelEPKfPfPKNS0_8V1NeuronEjjj_param_3,
	.param .u32 _ZN14dynamic_cortex12cuda_kernels16v1_encode_kernelEPKfPfPKNS0_8V1NeuronEjjj_param_4,
	.param .u32 _ZN14dynamic_cortex12cuda_kernels16v1_encode_kernelEPKfPfPKNS0_8V1NeuronEjjj_param_5
)
{
	.reg .pred 	%p<11>;
	.reg .b32 	%r<41>;
	.reg .b32 	%f<167>;
	.reg .b64 	%rd<26>;
	.reg .b64 	%fd<18>;

	ld.param.u64 	%rd5, [_ZN14dynamic_cortex12cuda_kernels16v1_encode_kernelEPKfPfPKNS0_8V1NeuronEjjj_param_0];
	ld.param.u64 	%rd4, [_ZN14dynamic_cortex12cuda_kernels16v1_encode_kernelEPKfPfPKNS0_8V1NeuronEjjj_param_2];
	ld.param.u32 	%r16, [_ZN14dynamic_cortex12cuda_kernels16v1_encode_kernelEPKfPfPKNS0_8V1NeuronEjjj_param_3];
	ld.param.u32 	%r17, [_ZN14dynamic_cortex12cuda_kernels16v1_encode_kernelEPKfPfPKNS0_8V1NeuronEjjj_param_4];
	ld.param.u32 	%r18, [_ZN14dynamic_cortex12cuda_kernels16v1_encode_kernelEPKfPfPKNS0_8V1NeuronEjjj_param_5];
	cvta.to.global.u64 	%rd1, %rd5;
	mov.u32 	%r19, %ctaid.x;
	mov.u32 	%r20, %ntid.x;
	mov.u32 	%r21, %tid.x;
	mad.lo.s32 	%r1, %r19, %r20, %r21;
	setp.ge.u32 	%p1, %r1, %r18;
	mov.f32 	%f165, 0f00000000;
	@%p1 bra 	$L__BB0_14;
	cvta.to.global.u64 	%rd6, %rd4;
	mul.wide.u32 	%rd7, %r1, 36;
	add.s64 	%rd2, %rd6, %rd7;
	setp.eq.s32 	%p2, %r17, 0;
	@%p2 bra 	$L__BB0_13;
	setp.eq.s32 	%p3, %r16, 0;
	cvt.rn.f32.u32 	%f22, %r16;
	mul.f32 	%f1, %f22, 0f3F000000;
	@%p3 bra 	$L__BB0_13;
	and.b32  	%r2, %r16, 3;
	ld.global.nc.f32 	%f24, [%rd2+4];
	ld.global.nc.f32 	%f25, [%rd2+16];
	ld.global.nc.f32 	%f26, [%rd2+20];
	ld.global.nc.f32 	%f27, [%rd2+8];
	ld.global.nc.f32 	%f28, [%rd2+12];
	cos.approx.f32 	%f2, %f24;
	sin.approx.f32 	%f3, %f24;
	add.f32 	%f29, %f25, %f25;
	mul.f32 	%f4, %f25, %f29;
	add.f32 	%f30, %f26, %f26;
	mul.f32 	%f5, %f26, %f30;
	cvt.f64.f32 	%fd3, %f27;
	mul.f64 	%fd1, %fd3, 0d401921FB54442D18;
	cvt.f64.f32 	%fd2, %f28;
	and.b32  	%r3, %r16, -4;
	and.b32  	%r4, %r16, 1;
	cvt.rn.f32.u32 	%f31, %r17;
	mul.f32 	%f6, %f31, 0f3F000000;
	mov.f32 	%f165, 0f00000000;
	mov.b32 	%r36, 0;
$L__BB0_4:
	setp.lt.u32 	%p4, %r16, 4;
	cvt.rn.f32.u32 	%f33, %r36;
	sub.f32 	%f34, %f33, %f6;
	mul.f32 	%f8, %f34, %f3;
	mul.f32 	%f9, %f34, %f2;
	mul.lo.s32 	%r6, %r36, %r16;
	mov.b32 	%r40, 0;
	@%p4 bra 	$L__BB0_7;
	add.s32 	%r38, %r6, 3;
	mov.b32 	%r37, 1;
$L__BB0_6:
	.pragma "nounroll";
	add.s32 	%r25, %r37, -1;
	cvt.rn.f32.u32 	%f35, %r25;
	sub.f32 	%f36, %f35, %f1;
	fma.rn.f32 	%f37, %f36, %f2, %f8;
	mul.f32 	%f38, %f36, %f3;
	sub.f32 	%f39, %f9, %f38;
	mul.f32 	%f40, %f37, %f37;
	div.rn.f32 	%f41, %f40, %f4;
	mul.f32 	%f42, %f39, %f39;
	div.rn.f32 	%f43, %f42, %f5;
	add.f32 	%f44, %f41, %f43;
	mul.f32 	%f45, %f44, 0fBFB8AA3B;
	ex2.approx.f32 	%f46, %f45;
	cvt.f64.f32 	%fd4, %f37;
	fma.rn.f64 	%fd5, %fd1, %fd4, %fd2;
	cvt.rn.f32.f64 	%f47, %fd5;
	cos.approx.f32 	%f48, %f47;
	mul.f32 	%f49, %f46, %f48;
	add.s32 	%r26, %r38, -2;
	add.s32 	%r27, %r38, -3;
	mul.wide.u32 	%rd8, %r27, 4;
	add.s64 	%rd9, %rd1, %rd8;
	ld.global.nc.f32 	%f50, [%rd9];
	fma.rn.f32 	%f51, %f49, %f50, %f165;
	cvt.rn.f32.u32 	%f52, %r37;
	sub.f32 	%f53, %f52, %f1;
	fma.rn.f32 	%f54, %f53, %f2, %f8;
	mul.f32 	%f55, %f53, %f3;
	sub.f32 	%f56, %f9, %f55;
	mul.f32 	%f57, %f54, %f54;
	div.rn.f32 	%f58, %f57, %f4;
	mul.f32 	%f59, %f56, %f56;
	div.rn.f32 	%f60, %f59, %f5;
	add.f32 	%f61, %f58, %f60;
	mul.f32 	%f62, %f61, 0fBFB8AA3B;
	ex2.approx.f32 	%f63, %f62;
	cvt.f64.f32 	%fd6, %f54;
	fma.rn.f64 	%fd7, %fd1, %fd6, %fd2;
	cvt.rn.f32.f64 	%f64, %fd7;
	cos.approx.f32 	%f65, %f64;
	mul.f32 	%f66, %f63, %f65;
	mul.wide.u32 	%rd10, %r26, 4;
	add.s64 	%rd11, %rd1, %rd10;
	ld.global.nc.f32 	%f67, [%rd11];
	fma.rn.f32 	%f68, %f66, %f67, %f51;
	add.s32 	%r28, %r37, 1;
	cvt.rn.f32.u32 	%f69, %r28;
	sub.f32 	%f70, %f69, %f1;
	fma.rn.f32 	%f71, %f70, %f2, %f8;
	mul.f32 	%f72, %f70, %f3;
	sub.f32 	%f73, %f9, %f72;
	mul.f32 	%f74, %f71, %f71;
	div.rn.f32 	%f75, %f74, %f4;
	mul.f32 	%f76, %f73, %f73;
	div.rn.f32 	%f77, %f76, %f5;
	add.f32 	%f78, %f75, %f77;
	mul.f32 	%f79, %f78, 0fBFB8AA3B;
	ex2.approx.f32 	%f80, %f79;
	cvt.f64.f32 	%fd8, %f71;
	fma.rn.f64 	%fd9, %fd1, %fd8, %fd2;
	cvt.rn.f32.f64 	%f81, %fd9;
	cos.approx.f32 	%f82, %f81;
	mul.f32 	%f83, %f80, %f82;
	add.s32 	%r29, %r38, -1;
	mul.wide.u32 	%rd12, %r29, 4;
	add.s64 	%rd13, %rd1, %rd12;
	ld.global.nc.f32 	%f84, [%rd13];
	fma.rn.f32 	%f85, %f83, %f84, %f68;
	add.s32 	%r30, %r37, 2;
	cvt.rn.f32.u32 	%f86, %r30;
	sub.f32 	%f87, %f86, %f1;
	fma.rn.f32 	%f88, %f87, %f2, %f8;
	mul.f32 	%f89, %f87, %f3;
	sub.f32 	%f90, %f9, %f89;
	mul.f32 	%f91, %f88, %f88;
	div.rn.f32 	%f92, %f91, %f4;
	mul.f32 	%f93, %f90, %f90;
	div.rn.f32 	%f94, %f93, %f5;
	add.f32 	%f95, %f92, %f94;
	mul.f32 	%f96, %f95, 0fBFB8AA3B;
	ex2.approx.f32 	%f97, %f96;
	cvt.f64.f32 	%fd10, %f88;
	fma.rn.f64 	%fd11, %fd1, %fd10, %fd2;
	cvt.rn.f32.f64 	%f98, %fd11;
	cos.approx.f32 	%f99, %f98;
	mul.f32 	%f100, %f97, %f99;
	mul.wide.u32 	%rd14, %r38, 4;
	add.s64 	%rd15, %rd1, %rd14;
	ld.global.nc.f32 	%f101, [%rd15];
	fma.rn.f32 	%f165, %f100, %f101, %f85;
	add.s32 	%r38, %r38, 4;
	add.s32 	%r11, %r37, 4;
	add.s32 	%r31, %r37, 3;
	setp.ne.s32 	%p5, %r31, %r3;
	mov.u32 	%r37, %r11;
	mov.u32 	%r40, %r3;
	@%p5 bra 	$L__BB0_6;
$L__BB0_7:
	setp.eq.s32 	%p6, %r2, 0;
	@%p6 bra 	$L__BB0_12;
	setp.eq.s32 	%p7, %r2, 1;
	@%p7 bra 	$L__BB0_10;
	cvt.rn.f32.u32 	%f103, %r40;
	sub.f32 	%f104, %f103, %f1;
	fma.rn.f32 	%f105, %f104, %f2, %f8;
	mul.f32 	%f106, %f104, %f3;
	sub.f32 	%f107, %f9, %f106;
	mul.f32 	%f108, %f105, %f105;
	div.rn.f32 	%f109, %f108, %f4;
	mul.f32 	%f110, %f107, %f107;
	div.rn.f32 	%f111, %f110, %f5;
	add.f32 	%f112, %f109, %f111;
	mul.f32 	%f113, %f112, 0fBFB8AA3B;
	ex2.approx.f32 	%f114, %f113;
	cvt.f64.f32 	%fd12, %f105;
	fma.rn.f64 	%fd13, %fd1, %fd12, %fd2;
	cvt.rn.f32.f64 	%f115, %fd13;
	cos.approx.f32 	%f116, %f115;
	mul.f32 	%f117, %f114, %f116;
	add.s32 	%r32, %r40, %r6;
	mul.wide.u32 	%rd16, %r32, 4;
	add.s64 	%rd17, %rd1, %rd16;
	ld.global.nc.f32 	%f118, [%rd17];
	fma.rn.f32 	%f119, %f117, %f118, %f165;
	add.s32 	%r33, %r40, 1;
	cvt.rn.f32.u32 	%f120, %r33;
	sub.f32 	%f121, %f120, %f1;
	fma.rn.f32 	%f122, %f121, %f2, %f8;
	mul.f32 	%f123, %f121, %f3;
	sub.f32 	%f124, %f9, %f123;
	mul.f32 	%f125, %f122, %f122;
	div.rn.f32 	%f126, %f125, %f4;
	mul.f32 	%f127, %f124, %f124;
	div.rn.f32 	%f128, %f127, %f5;
	add.f32 	%f129, %f126, %f128;
	mul.f32 	%f130, %f129, 0fBFB8AA3B;
	ex2.approx.f32 	%f131, %f130;
	cvt.f64.f32 	%fd14, %f122;
	fma.rn.f64 	%fd15, %fd1, %fd14, %fd2;
	cvt.rn.f32.f64 	%f132, %fd15;
	cos.approx.f32 	%f133, %f132;
	mul.f32 	%f134, %f131, %f133;
	add.s32 	%r34, %r32, 1;
	mul.wide.u32 	%rd18, %r34, 4;
	add.s64 	%rd19, %rd1, %rd18;
	ld.global.nc.f32 	%f135, [%rd19];
	fma.rn.f32 	%f165, %f134, %f135, %f119;
	add.s32 	%r40, %r40, 2;
$L__BB0_10:
	setp.eq.s32 	%p8, %r4, 0;
	@%p8 bra 	$L__BB0_12;
	cvt.rn.f32.u32 	%f136, %r40;
	sub.f32 	%f137, %f136, %f1;
	fma.rn.f32 	%f138, %f137, %f2, %f8;
	mul.f32 	%f139, %f137, %f3;
	sub.f32 	%f140, %f9, %f139;
	mul.f32 	%f141, %f138, %f138;
	div.rn.f32 	%f142, %f141, %f4;
	mul.f32 	%f143, %f140, %f140;
	div.rn.f32 	%f144, %f143, %f5;
	add.f32 	%f145, %f142, %f144;
	mul.f32 	%f146, %f145, 0fBFB8AA3B;
	ex2.approx.f32 	%f147, %f146;
	cvt.f64.f32 	%fd16, %f138;
	fma.rn.f64 	%fd17, %fd1, %fd16, %fd2;
	cvt.rn.f32.f64 	%f148, %fd17;
	cos.approx.f32 	%f149, %f148;
	mul.f32 	%f150, %f147, %f149;
	add.s32 	%r35, %r40, %r6;
	mul.wide.u32 	%rd20, %r35, 4;
	add.s64 	%rd21, %rd1, %rd20;
	ld.global.nc.f32 	%f151, [%rd21];
	fma.rn.f32 	%f165, %f150, %f151, %f165;
$L__BB0_12:
	add.s32 	%r36, %r36, 1;
	setp.ne.s32 	%p9, %r36, %r17;
	@%p9 bra 	$L__BB0_4;
$L__BB0_13:
	ld.param.u64 	%rd25, [_ZN14dynamic_cortex12cuda_kernels16v1_encode_kernelEPKfPfPKNS0_8V1NeuronEjjj_param_1];
	ld.global.nc.f32 	%f152, [%rd2+32];
	mul.f32 	%f153, %f165, %f152;
	ld.global.nc.f32 	%f154, [%rd2+28];
	setp.gt.f32 	%p10, %f153, %f154;
	sub.f32 	%f155, %f153, %f154;
	max.f32 	%f156, %f155, 0f00000000;
	selp.f32 	%f157, %f156, 0f00000000, %p10;
	cvta.to.global.u64 	%rd22, %rd25;
	mul.wide.u32 	%rd23, %r1, 4;
	add.s64 	%rd24, %rd22, %rd23;
	st.global.f32 	[%rd24], %f157;
$L__BB0_14:
	ret;

}
	// .globl	_ZN14dynamic_cortex12cuda_kernels23v1_encode_kernel_sharedEPKfPfPKNS0_8V1NeuronEjjj
.visible .entry _ZN14dynamic_cortex12cuda_kernels23v1_encode_kernel_sharedEPKfPfPKNS0_8V1NeuronEjjj(
	.param .u64 .ptr .align 1 _ZN14dynamic_cortex12cuda_kernels23v1_encode_kernel_sharedEPKfPfPKNS0_8V1NeuronEjjj_param_0,
	.param .u64 .ptr .align 1 _ZN14dynamic_cortex12cuda_kernels23v1_encode_kernel_sharedEPKfPfPKNS0_8V1NeuronEjjj_param_1,
	.param .u64 .ptr .align 1 _ZN14dynamic_cortex12cuda_kernels23v1_encode_kernel_sharedEPKfPfPKNS0_8V1NeuronEjjj_param_2,
	.param .u32 _ZN14dynamic_cortex12cuda_kernels23v1_encode_kernel_sharedEPKfPfPKNS0_8V1NeuronEjjj_param_3,
	.param .u32 _ZN14dynamic_cortex12cuda_kernels23v1_encode_kernel_sharedEPKfPfPKNS0_8V1NeuronEjjj_param_4,
	.param .u32 _ZN14dynamic_cortex12cuda_kernels23v1_encode_kernel_sharedEPKfPfPKNS0_8V1NeuronEjjj_param_5
)
{
	.reg .pred 	%p<13>;
	.reg .b32 	%r<44>;
	.reg .b32 	%f<163>;
	.reg .b64 	%rd<13>;
	.reg .b64 	%fd<18>;

	ld.param.u64 	%rd3, [_ZN14dynamic_cortex12cuda_kernels23v1_encode_kernel_sharedEPKfPfPKNS0_8V1NeuronEjjj_param_0];
	ld.param.u64 	%rd4, [_ZN14dynamic_cortex12cuda_kernels23v1_encode_kernel_sharedEPKfPfPKNS0_8V1NeuronEjjj_param_1];
	ld.param.u64 	%rd5, [_ZN14dynamic_cortex12cuda_kernels23v1_encode_kernel_sharedEPKfPfPKNS0_8V1NeuronEjjj_param_2];
	ld.param.u32 	%r19, [_ZN14dynamic_cortex12cuda_kernels23v1_encode_kernel_sharedEPKfPfPKNS0_8V1NeuronEjjj_param_3];
	ld.param.u32 	%r20, [_ZN14dynamic_cortex12cuda_kernels23v1_encode_kernel_sharedEPKfPfPKNS0_8V1NeuronEjjj_param_4];
	ld.param.u32 	%r21, [_ZN14dynamic_cortex12cuda_kernels23v1_encode_kernel_sharedEPKfPfPKNS0_8V1NeuronEjjj_param_5];
	mov.u32 	%r22, %ctaid.x;
	mov.u32 	%r1, %ntid.x;
	mov.u32 	%r39, %tid.x;
	mad.lo.s32 	%r3, %r22, %r1, %r39;
	mul.lo.s32 	%r4, %r20, %r19;
	setp.ge.u32 	%p1, %r39, %r4;
	@%p1 bra 	$L__BB1_3;
	cvta.to.global.u64 	%rd1, %rd3;
$L__BB1_2:
	mul.wide.u32 	%rd6, %r39, 4;
	add.s64 	%rd7, %rd1, %rd6;
	ld.global.nc.f32 	%f19, [%rd7];
	shl.b32 	%r23, %r39, 2;
	mov.u32 	%r24, _ZN14dynamic_cortex12cuda_kernels15shared_stimulusE;
	add.s32 	%r25, %r24, %r23;
	st.shared.f32 	[%r25], %f19;
	add.s32 	%r39, %r39, %r1;
	setp.lt.u32 	%p2, %r39, %r4;
	@%p2 bra 	$L__BB1_2;
$L__BB1_3:
	bar.sync 	0;
	setp.ge.u32 	%p3, %r3, %r21;
	mov.f32 	%f161, 0f00000000;
	@%p3 bra 	$L__BB1_16;
	cvta.to.global.u64 	%rd8, %rd5;
	mul.wide.u32 	%rd9, %r3, 36;
	add.s64 	%rd2, %rd8, %rd9;
	setp.eq.s32 	%p4, %r20, 0;
	@%p4 bra 	$L__BB1_15;
	setp.eq.s32 	%p5, %r19, 0;
	cvt.rn.f32.u32 	%f22, %r19;
	mul.f32 	%f1, %f22, 0f3F000000;
	@%p5 bra 	$L__BB1_15;
	ld.global.nc.f32 	%f24, [%rd2+4];
	ld.global.nc.f32 	%f25, [%rd2+16];
	ld.global.nc.f32 	%f26, [%rd2+20];
	ld.global.nc.f32 	%f27, [%rd2+8];
	ld.global.nc.f32 	%f28, [%rd2+12];
	cos.approx.f32 	%f2, %f24;
	sin.approx.f32 	%f3, %f24;
	add.f32 	%f29, %f25, %f25;
	mul.f32 	%f4, %f25, %f29;
	add.f32 	%f30, %f26, %f26;
	mul.f32 	%f5, %f26, %f30;
	cvt.f64.f32 	%fd3, %f27;
	mul.f64 	%fd1, %fd3, 0d401921FB54442D18;
	cvt.f64.f32 	%fd2, %f28;
	and.b32  	%r7, %r19, 3;
	and.b32  	%r8, %r19, -4;
	shl.b32 	%r9, %r19, 2;
	cvt.rn.f32.u32 	%f31, %r20;
	mul.f32 	%f6, %f31, 0f3F000000;
	mov.f32 	%f161, 0f00000000;
	mov.b32 	%r40, 0;
$L__BB1_7:
	setp.lt.u32 	%p6, %r19, 4;
	cvt.rn.f32.u32 	%f33, %r40;
	sub.f32 	%f34, %f33, %f6;
	mul.f32 	%f8, %f34, %f3;
	mul.f32 	%f9, %f34, %f2;
	mov.b32 	%r43, 0;
	@%p6 bra 	$L__BB1_10;
	mov.u32 	%r29, _ZN14dynamic_cortex12cuda_kernels15shared_stimulusE;
	mad.lo.s32 	%r30, %r9, %r40, %r29;
	add.s32 	%r41, %r30, 8;
	mov.b32 	%r42, 0;
$L__BB1_9:
	cvt.rn.f32.u32 	%f35, %r42;
	sub.f32 	%f36, %f35, %f1;
	fma.rn.f32 	%f37, %f36, %f2, %f8;
	mul.f32 	%f38, %f36, %f3;
	sub.f32 	%f39, %f9, %f38;
	mul.f32 	%f40, %f37, %f37;
	div.rn.f32 	%f41, %f40, %f4;
	mul.f32 	%f42, %f39, %f39;
	div.rn.f32 	%f43, %f42, %f5;
	add.f32 	%f44, %f41, %f43;
	mul.f32 	%f45, %f44, 0fBFB8AA3B;
	ex2.approx.f32 	%f46, %f45;
	cvt.f64.f32 	%fd4, %f37;
	fma.rn.f64 	%fd5, %fd1, %fd4, %fd2;
	cvt.rn.f32.f64 	%f47, %fd5;
	cos.approx.f32 	%f48, %f47;
	mul.f32 	%f49, %f46, %f48;
	ld.shared.f32 	%f50, [%r41+-8];
	fma.rn.f32 	%f51, %f49, %f50, %f161;
	add.s32 	%r31, %r42, 1;
	cvt.rn.f32.u32 	%f52, %r31;
	sub.f32 	%f53, %f52, %f1;
	fma.rn.f32 	%f54, %f53, %f2, %f8;
	mul.f32 	%f55, %f53, %f3;
	sub.f32 	%f56, %f9, %f55;
	mul.f32 	%f57, %f54, %f54;
	div.rn.f32 	%f58, %f57, %f4;
	mul.f32 	%f59, %f56, %f56;
	div.rn.f32 	%f60, %f59, %f5;
	add.f32 	%f61, %f58, %f60;
	mul.f32 	%f62, %f61, 0fBFB8AA3B;
	ex2.approx.f32 	%f63, %f62;
	cvt.f64.f32 	%fd6, %f54;
	fma.rn.f64 	%fd7, %fd1, %fd6, %fd2;
	cvt.rn.f32.f64 	%f64, %fd7;
	cos.approx.f32 	%f65, %f64;
	mul.f32 	%f66, %f63, %f65;
	ld.shared.f32 	%f67, [%r41+-4];
	fma.rn.f32 	%f68, %f66, %f67, %f51;
	add.s32 	%r32, %r42, 2;
	cvt.rn.f32.u32 	%f69, %r32;
	sub.f32 	%f70, %f69, %f1;
	fma.rn.f32 	%f71, %f70, %f2, %f8;
	mul.f32 	%f72, %f70, %f3;
	sub.f32 	%f73, %f9, %f72;
	mul.f32 	%f74, %f71, %f71;
	div.rn.f32 	%f75, %f74, %f4;
	mul.f32 	%f76, %f73, %f73;
	div.rn.f32 	%f77, %f76, %f5;
	add.f32 	%f78, %f75, %f77;
	mul.f32 	%f79, %f78, 0fBFB8AA3B;
	ex2.approx.f32 	%f80, %f79;
	cvt.f64.f32 	%fd8, %f71;
	fma.rn.f64 	%fd9, %fd1, %fd8, %fd2;
	cvt.rn.f32.f64 	%f81, %fd9;
	cos.approx.f32 	%f82, %f81;
	mul.f32 	%f83, %f80, %f82;
	ld.shared.f32 	%f84, [%r41];
	fma.rn.f32 	%f85, %f83, %f84, %f68;
	add.s32 	%r33, %r42, 3;
	cvt.rn.f32.u32 	%f86, %r33;
	sub.f32 	%f87, %f86, %f1;
	fma.rn.f32 	%f88, %f87, %f2, %f8;
	mul.f32 	%f89, %f87, %f3;
	sub.f32 	%f90, %f9, %f89;
	mul.f32 	%f91, %f88, %f88;
	div.rn.f32 	%f92, %f91, %f4;
	mul.f32 	%f93, %f90, %f90;
	div.rn.f32 	%f94, %f93, %f5;
	add.f32 	%f95, %f92, %f94;
	mul.f32 	%f96, %f95, 0fBFB8AA3B;
	ex2.approx.f32 	%f97, %f96;
	cvt.f64.f32 	%fd10, %f88;
	fma.rn.f64 	%fd11, %fd1, %fd10, %fd2;
	cvt.rn.f32.f64 	%f98, %fd11;
	cos.approx.f32 	%f99, %f98;
	mul.f32 	%f100, %f97, %f99;
	ld.shared.f32 	%f101, [%r41+4];
	fma.rn.f32 	%f161, %f100, %f101, %f85;
	add.s32 	%r41, %r41, 16;
	add.s32 	%r42, %r42, 4;
	setp.ne.s32 	%p7, %r42, %r8;
	mov.u32 	%r43, %r8;
	@%p7 bra 	$L__BB1_9;
$L__BB1_10:
	setp.eq.s32 	%p8, %r7, 0;
	@%p8 bra 	$L__BB1_14;
	setp.eq.s32 	%p9, %r7, 1;
	cvt.rn.f32.u32 	%f102, %r43;
	sub.f32 	%f103, %f102, %f1;
	fma.rn.f32 	%f104, %f103, %f2, %f8;
	mul.f32 	%f105, %f103, %f3;
	sub.f32 	%f106, %f9, %f105;
	mul.f32 	%f107, %f104, %f104;
	div.rn.f32 	%f108, %f107, %f4;
	mul.f32 	%f109, %f106, %f106;
	div.rn.f32 	%f110, %f109, %f5;
	add.f32 	%f111, %f108, %f110;
	mul.f32 	%f112, %f111, 0fBFB8AA3B;
	ex2.approx.f32 	%f113, %f112;
	cvt.f64.f32 	%fd12, %f104;
	fma.rn.f64 	%fd13, %fd1, %fd12, %fd2;
	cvt.rn.f32.f64 	%f114, %fd13;
	cos.approx.f32 	%f115, %f114;
	mul.f32 	%f116, %f113, %f115;
	mad.lo.s32 	%r34, %r40, %r19, %r43;
	shl.b32 	%r35, %r34, 2;
	mov.u32 	%r36, _ZN14dynamic_cortex12cuda_kernels15shared_stimulusE;
	add.s32 	%r17, %r36, %r35;
	ld.shared.f32 	%f117, [%r17];
	fma.rn.f32 	%f161, %f116, %f117, %f161;
	@%p9 bra 	$L__BB1_14;
	setp.eq.s32 	%p10, %r7, 2;
	add.s32 	%r37, %r43, 1;
	cvt.rn.f32.u32 	%f118, %r37;
	sub.f32 	%f119, %f118, %f1;
	fma.rn.f32 	%f120, %f119, %f2, %f8;
	mul.f32 	%f121, %f119, %f3;
	sub.f32 	%f122, %f9, %f121;
	mul.f32 	%f123, %f120, %f120;
	div.rn.f32 	%f124, %f123, %f4;
	mul.f32 	%f125, %f122, %f122;
	div.rn.f32 	%f126, %f125, %f5;
	add.f32 	%f127, %f124, %f126;
	mul.f32 	%f128, %f127, 0fBFB8AA3B;
	ex2.approx.f32 	%f129, %f128;
	cvt.f64.f32 	%fd14, %f120;
	fma.rn.f64 	%fd15, %fd1, %fd14, %fd2;
	cvt.rn.f32.f64 	%f130, %fd15;
	cos.approx.f32 	%f131, %f130;
	mul.f32 	%f132, %f129, %f131;
	ld.shared.f32 	%f133, [%r17+4];
	fma.rn.f32 	%f161, %f132, %f133, %f161;
	@%p10 bra 	$L__BB1_14;
	add.s32 	%r38, %r43, 2;
	cvt.rn.f32.u32 	%f134, %r38;
	sub.f32 	%f135, %f134, %f1;
	fma.rn.f32 	%f136, %f135, %f2, %f8;
	mul.f32 	%f137, %f135, %f3;
	sub.f32 	%f138, %f9, %f137;
	mul.f32 	%f139, %f136, %f136;
	div.rn.f32 	%f140, %f139, %f4;
	mul.f32 	%f141, %f138, %f138;
	div.rn.f32 	%f142, %f141, %f5;
	add.f32 	%f143, %f140, %f142;
	mul.f32 	%f144, %f143, 0fBFB8AA3B;
	ex2.approx.f32 	%f145, %f144;
	cvt.f64.f32 	%fd16, %f136;
	fma.rn.f64 	%fd17, %fd1, %fd16, %fd2;
	cvt.rn.f32.f64 	%f146, %fd17;
	cos.approx.f32 	%f147, %f146;
	mul.f32 	%f148, %f145, %f147;
	ld.shared.f32 	%f149, [%r17+8];
	fma.rn.f32 	%f161, %f148, %f149, %f161;
$L__BB1_14:
	add.s32 	%r40, %r40, 1;
	setp.ne.s32 	%p11, %r40, %r20;
	@%p11 bra 	$L__BB1_7;
$L__BB1_15:
	ld.global.nc.f32 	%f150, [%rd2+32];
	mul.f32 	%f151, %f161, %f150;
	ld.global.nc.f32 	%f152, [%rd2+28];
	setp.gt.f32 	%p12, %f151, %f152;
	sub.f32 	%f153, %f151, %f152;
	max.f32 	%f154, %f153, 0f00000000;
	selp.f32 	%f155, %f154, 0f00000000, %p12;
	cvta.to.global.u64 	%rd10, %rd4;
	mul.wide.u32 	%rd11, %r3, 4;
	add.s64 	%rd12, %rd10, %rd11;
	st.global.f32 	[%rd12], %f155;
$L__BB1_16:
	ret;

}
	// .globl	_ZN14dynamic_cortex12cuda_kernels21v1_encode_kernel_warpEPKfPfPKNS0_8V1NeuronEjjj
.visible .entry _ZN14dynamic_cortex12cuda_kernels21v1_encode_kernel_warpEPKfPfPKNS0_8V1NeuronEjjj(
	.param .u64 .ptr .align 1 _ZN14dynamic_cortex12cuda_kernels21v1_encode_kernel_warpEPKfPfPKNS0_8V1NeuronEjjj_param_0,
	.param .u64 .ptr .align 1 _ZN14dynamic_cortex12cuda_kernels21v1_encode_kernel_warpEPKfPfPKNS0_8V1NeuronEjjj_param_1,
	.param .u64 .ptr .align 1 _ZN14dynamic_cortex12cuda_kernels21v1_encode_kernel_warpEPKfPfPKNS0_8V1NeuronEjjj_param_2,
	.param .u32 _ZN14dynamic_cortex12cuda_kernels21v1_encode_kernel_warpEPKfPfPKNS0_8V1NeuronEjjj_param_3,
	.param .u32 _ZN14dynamic_cortex12cuda_kernels21v1_encode_kernel_warpEPKfPfPKNS0_8V1NeuronEjjj_param_4,
	.param .u32 _ZN14dynamic_cortex12cuda_kernels21v1_encode_kernel_warpEPKfPfPKNS0_8V1NeuronEjjj_param_5
)
{
	.reg .pred 	%p<15>;
	.reg .b32 	%r<71>;
	.reg .b32 	%f<196>;
	.reg .b64 	%rd<17>;
	.reg .b64 	%fd<18>;

	ld.param.u64 	%rd5, [_ZN14dynamic_cortex12cuda_kernels21v1_encode_kernel_warpEPKfPfPKNS0_8V1NeuronEjjj_param_0];
	ld.param.u64 	%rd3, [_ZN14dynamic_cortex12cuda_kernels21v1_encode_kernel_warpEPKfPfPKNS0_8V1NeuronEjjj_param_1];
	ld.param.u64 	%rd4, [_ZN14dynamic_cortex12cuda_kernels21v1_encode_kernel_warpEPKfPfPKNS0_8V1NeuronEjjj_param_2];
	ld.param.u32 	%r18, [_ZN14dynamic_cortex12cuda_kernels21v1_encode_kernel_warpEPKfPfPKNS0_8V1NeuronEjjj_param_3];
	ld.param.u32 	%r19, [_ZN14dynamic_cortex12cuda_kernels21v1_encode_kernel_warpEPKfPfPKNS0_8V1NeuronEjjj_param_4];
	ld.param.u32 	%r20, [_ZN14dynamic_cortex12cuda_kernels21v1_encode_kernel_warpEPKfPfPKNS0_8V1NeuronEjjj_param_5];
	cvta.to.global.u64 	%rd1, %rd5;
	mov.u32 	%r21, %ctaid.x;
	mov.u32 	%r1, %ntid.x;
	mov.u32 	%r2, %tid.x;
	mad.lo.s32 	%r3, %r21, %r1, %r2;
	setp.ge.u32 	%p1, %r3, %r20;
	@%p1 bra 	$L__BB2_13;
	cvta.to.global.u64 	%rd6, %rd4;
	mul.wide.u32 	%rd7, %r3, 36;
	add.s64 	%rd2, %rd6, %rd7;
	mul.lo.s32 	%r4, %r19, %r18;
	mov.u32 	%r22, %tid.y;
	mov.u32 	%r23, %tid.z;
	mov.u32 	%r24, %ntid.y;
	mad.lo.s32 	%r25, %r23, %r24, %r22;
	mad.lo.s32 	%r26, %r25, %r1, %r2;
	and.b32  	%r5, %r26, 31;
	setp.ge.u32 	%p2, %r5, %r4;
	mov.f32 	%f195, 0f00000000;
	@%p2 bra 	$L__BB2_11;
	cvt.rn.f32.u32 	%f20, %r18;
	mul.f32 	%f1, %f20, 0f3F000000;
	cvt.rn.f32.u32 	%f21, %r19;
	mul.f32 	%f2, %f21, 0f3F000000;
	ld.global.nc.f32 	%f22, [%rd2+4];
	cos.approx.f32 	%f3, %f22;
	sin.approx.f32 	%f4, %f22;
	ld.global.nc.f32 	%f23, [%rd2+16];
	add.f32 	%f24, %f23, %f23;
	mul.f32 	%f5, %f23, %f24;
	ld.global.nc.f32 	%f25, [%rd2+20];
	add.f32 	%f26, %f25, %f25;
	mul.f32 	%f6, %f25, %f26;
	ld.global.nc.f32 	%f27, [%rd2+8];
	cvt.f64.f32 	%fd3, %f27;
	mul.f64 	%fd1, %fd3, 0d401921FB54442D18;
	ld.global.nc.f32 	%f28, [%rd2+12];
	cvt.f64.f32 	%fd2, %f28;
	not.b32 	%r27, %r5;
	add.s32 	%r6, %r4, %r27;
	shr.u32 	%r28, %r6, 5;
	add.s32 	%r7, %r28, 1;
	setp.lt.u32 	%p3, %r6, 96;
	mov.f32 	%f195, 0f00000000;
	mov.u32 	%r68, %r5;
	@%p3 bra 	$L__BB2_6;
	or.b32  	%r70, %r5, 64;
	and.b32  	%r29, %r7, 268435452;
	neg.s32 	%r69, %r29;
	mov.f32 	%f195, 0f00000000;
$L__BB2_4:
	.pragma "nounroll";
	add.s32 	%r30, %r70, -64;
	div.u32 	%r31, %r30, %r18;
	mul.lo.s32 	%r32, %r31, %r18;
	sub.s32 	%r33, %r30, %r32;
	cvt.rn.f32.u32 	%f30, %r33;
	sub.f32 	%f31, %f30, %f1;
	cvt.rn.f32.u32 	%f32, %r31;
	sub.f32 	%f33, %f32, %f2;
	mul.f32 	%f34, %f33, %f4;
	fma.rn.f32 	%f35, %f31, %f3, %f34;
	mul.f32 	%f36, %f33, %f3;
	mul.f32 	%f37, %f31, %f4;
	sub.f32 	%f38, %f36, %f37;
	mul.f32 	%f39, %f35, %f35;
	div.rn.f32 	%f40, %f39, %f5;
	mul.f32 	%f41, %f38, %f38;
	div.rn.f32 	%f42, %f41, %f6;
	add.f32 	%f43, %f40, %f42;
	mul.f32 	%f44, %f43, 0fBFB8AA3B;
	ex2.approx.f32 	%f45, %f44;
	cvt.f64.f32 	%fd4, %f35;
	fma.rn.f64 	%fd5, %fd1, %fd4, %fd2;
	cvt.rn.f32.f64 	%f46, %fd5;
	cos.approx.f32 	%f47, %f46;
	mul.f32 	%f48, %f45, %f47;
	mul.wide.u32 	%rd8, %r30, 4;
	add.s64 	%rd9, %rd1, %rd8;
	ld.global.nc.f32 	%f49, [%rd9];
	fma.rn.f32 	%f50, %f48, %f49, %f195;
	add.s32 	%r34, %r70, -32;
	div.u32 	%r35, %r34, %r18;
	mul.lo.s32 	%r36, %r35, %r18;
	sub.s32 	%r37, %r34, %r36;
	cvt.rn.f32.u32 	%f51, %r37;
	sub.f32 	%f52, %f51, %f1;
	cvt.rn.f32.u32 	%f53, %r35;
	sub.f32 	%f54, %f53, %f2;
	mul.f32 	%f55, %f54, %f4;
	fma.rn.f32 	%f56, %f52, %f3, %f55;
	mul.f32 	%f57, %f54, %f3;
	mul.f32 	%f58, %f52, %f4;
	sub.f32 	%f59, %f57, %f58;
	mul.f32 	%f60, %f56, %f56;
	div.rn.f32 	%f61, %f60, %f5;
	mul.f32 	%f62, %f59, %f59;
	div.rn.f32 	%f63, %f62, %f6;
	add.f32 	%f64, %f61, %f63;
	mul.f32 	%f65, %f64, 0fBFB8AA3B;
	ex2.approx.f32 	%f66, %f65;
	cvt.f64.f32 	%fd6, %f56;
	fma.rn.f64 	%fd7, %fd1, %fd6, %fd2;
	cvt.rn.f32.f64 	%f67, %fd7;
	cos.approx.f32 	%f68, %f67;
	mul.f32 	%f69, %f66, %f68;
	ld.global.nc.f32 	%f70, [%rd9+128];
	fma.rn.f32 	%f71, %f69, %f70, %f50;
	add.s32 	%r38, %r70, 32;
	div.u32 	%r39, %r70, %r18;
	mul.lo.s32 	%r40, %r39, %r18;
	sub.s32 	%r41, %r70, %r40;
	cvt.rn.f32.u32 	%f72, %r41;
	sub.f32 	%f73, %f72, %f1;
	cvt.rn.f32.u32 	%f74, %r39;
	sub.f32 	%f75, %f74, %f2;
	mul.f32 	%f76, %f75, %f4;
	fma.rn.f32 	%f77, %f73, %f3, %f76;
	mul.f32 	%f78, %f75, %f3;
	mul.f32 	%f79, %f73, %f4;
	sub.f32 	%f80, %f78, %f79;
	mul.f32 	%f81, %f77, %f77;
	div.rn.f32 	%f82, %f81, %f5;
	mul.f32 	%f83, %f80, %f80;
	div.rn.f32 	%f84, %f83, %f6;
	add.f32 	%f85, %f82, %f84;
	mul.f32 	%f86, %f85, 0fBFB8AA3B;
	ex2.approx.f32 	%f87, %f86;
	cvt.f64.f32 	%fd8, %f77;
	fma.rn.f64 	%fd9, %fd1, %fd8, %fd2;
	cvt.rn.f32.f64 	%f88, %fd9;
	cos.approx.f32 	%f89, %f88;
	mul.f32 	%f90, %f87, %f89;
	ld.global.nc.f32 	%f91, [%rd9+256];
	fma.rn.f32 	%f92, %f90, %f91, %f71;
	div.u32 	%r42, %r38, %r18;
	mul.lo.s32 	%r43, %r42, %r18;
	sub.s32 	%r44, %r38, %r43;
	cvt.rn.f32.u32 	%f93, %r44;
	sub.f32 	%f94, %f93, %f1;
	cvt.rn.f32.u32 	%f95, %r42;
	sub.f32 	%f96, %f95, %f2;
	mul.f32 	%f97, %f96, %f4;
	fma.rn.f32 	%f98, %f94, %f3, %f97;
	mul.f32 	%f99, %f96, %f3;
	mul.f32 	%f100, %f94, %f4;
	sub.f32 	%f101, %f99, %f100;
	mul.f32 	%f102, %f98, %f98;
	div.rn.f32 	%f103, %f102, %f5;
	mul.f32 	%f104, %f101, %f101;
	div.rn.f32 	%f105, %f104, %f6;
	add.f32 	%f106, %f103, %f105;
	mul.f32 	%f107, %f106, 0fBFB8AA3B;
	ex2.approx.f32 	%f108, %f107;
	cvt.f64.f32 	%fd10, %f98;
	fma.rn.f64 	%fd11, %fd1, %fd10, %fd2;
	cvt.rn.f32.f64 	%f109, %fd11;
	cos.approx.f32 	%f110, %f109;
	mul.f32 	%f111, %f108, %f110;
	ld.global.nc.f32 	%f112, [%rd9+384];
	fma.rn.f32 	%f195, %f111, %f112, %f92;
	add.s32 	%r70, %r70, 128;
	add.s32 	%r69, %r69, 4;
	setp.eq.s32 	%p4, %r69, 0;
	@%p4 bra 	$L__BB2_5;
	bra.uni 	$L__BB2_4;
$L__BB2_5:
	add.s32 	%r68, %r70, -64;
$L__BB2_6:
	and.b32  	%r45, %r7, 3;
	setp.eq.s32 	%p5, %r45, 0;
	@%p5 bra 	$L__BB2_11;
	setp.eq.s32 	%p6, %r45, 1;
	@%p6 bra 	$L__BB2_9;
	div.u32 	%r46, %r68, %r18;
	mul.lo.s32 	%r47, %r46, %r18;
	sub.s32 	%r48, %r68, %r47;
	cvt.rn.f32.u32 	%f114, %r48;
	sub.f32 	%f115, %f114, %f1;
	cvt.rn.f32.u32 	%f116, %r46;
	sub.f32 	%f117, %f116, %f2;
	mul.f32 	%f118, %f117, %f4;
	fma.rn.f32 	%f119, %f115, %f3, %f118;
	mul.f32 	%f120, %f117, %f3;
	mul.f32 	%f121, %f115, %f4;
	sub.f32 	%f122, %f120, %f121;
	mul.f32 	%f123, %f119, %f119;
	div.rn.f32 	%f124, %f123, %f5;
	mul.f32 	%f125, %f122, %f122;
	div.rn.f32 	%f126, %f125, %f6;
	add.f32 	%f127, %f124, %f126;
	mul.f32 	%f128, %f127, 0fBFB8AA3B;
	ex2.approx.f32 	%f129, %f128;
	cvt.f64.f32 	%fd12, %f119;
	fma.rn.f64 	%fd13, %fd1, %fd12, %fd2;
	cvt.rn.f32.f64 	%f130, %fd13;
	cos.approx.f32 	%f131, %f130;
	mul.f32 	%f132, %f129, %f131;
	mul.wide.u32 	%rd10, %r68, 4;
	add.s64 	%rd11, %rd1, %rd10;
	ld.global.nc.f32 	%f133, [%rd11];
	fma.rn.f32 	%f134, %f132, %f133, %f195;
	add.s32 	%r49, %r68, 32;
	div.u32 	%r50, %r49, %r18;
	mul.lo.s32 	%r51, %r50, %r18;
	sub.s32 	%r52, %r49, %r51;
	cvt.rn.f32.u32 	%f135, %r52;
	sub.f32 	%f136, %f135, %f1;
	cvt.rn.f32.u32 	%f137, %r50;
	sub.f32 	%f138, %f137, %f2;
	mul.f32 	%f139, %f138, %f4;
	fma.rn.f32 	%f140, %f136, %f3, %f139;
	mul.f32 	%f141, %f138, %f3;
	mul.f32 	%f142, %f136, %f4;
	sub.f32 	%f143, %f141, %f142;
	mul.f32 	%f144, %f140, %f140;
	div.rn.f32 	%f145, %f144, %f5;
	mul.f32 	%f146, %f143, %f143;
	div.rn.f32 	%f147, %f146, %f6;
	add.f32 	%f148, %f145, %f147;
	mul.f32 	%f149, %f148, 0fBFB8AA3B;
	ex2.approx.f32 	%f150, %f149;
	cvt.f64.f32 	%fd14, %f140;
	fma.rn.f64 	%fd15, %fd1, %fd14, %fd2;
	cvt.rn.f32.f64 	%f151, %fd15;
	cos.approx.f32 	%f152, %f151;
	mul.f32 	%f153, %f150, %f152;
	ld.global.nc.f32 	%f154, [%rd11+128];
	fma.rn.f32 	%f195, %f153, %f154, %f134;
	add.s32 	%r68, %r68, 64;
$L__BB2_9:
	and.b32  	%r53, %r6, 32;
	setp.ne.s32 	%p7, %r53, 0;
	@%p7 bra 	$L__BB2_11;
	div.u32 	%r54, %r68, %r18;
	mul.lo.s32 	%r55, %r54, %r18;
	sub.s32 	%r56, %r68, %r55;
	cvt.rn.f32.u32 	%f155, %r56;
	sub.f32 	%f156, %f155, %f1;
	cvt.rn.f32.u32 	%f157, %r54;
	sub.f32 	%f158, %f157, %f2;
	mul.f32 	%f159, %f158, %f4;
	fma.rn.f32 	%f160, %f156, %f3, %f159;
	mul.f32 	%f161, %f158, %f3;
	mul.f32 	%f162, %f156, %f4;
	sub.f32 	%f163, %f161, %f162;
	mul.f32 	%f164, %f160, %f160;
	div.rn.f32 	%f165, %f164, %f5;
	mul.f32 	%f166, %f163, %f163;
	div.rn.f32 	%f167, %f166, %f6;
	add.f32 	%f168, %f165, %f167;
	mul.f32 	%f169, %f168, 0fBFB8AA3B;
	ex2.approx.f32 	%f170, %f169;
	cvt.f64.f32 	%fd16, %f160;
	fma.rn.f64 	%fd17, %fd1, %fd16, %fd2;
	cvt.rn.f32.f64 	%f171, %fd17;
	cos.approx.f32 	%f172, %f171;
	mul.f32 	%f173, %f170, %f172;
	mul.wide.u32 	%rd12, %r68, 4;
	add.s64 	%rd13, %rd1, %rd12;
	ld.global.nc.f32 	%f174, [%rd13];
	fma.rn.f32 	%f195, %f173, %f174, %f195;
$L__BB2_11:
	mov.b32 	%r57, %f195;
	shfl.sync.down.b32	%r58|%p8, %r57, 16, 31, -1;
	mov.b32 	%f175, %r58;
	add.f32 	%f176, %f195, %f175;
	mov.b32 	%r59, %f176;
	shfl.sync.down.b32	%r60|%p9, %r59, 8, 31, -1;
	mov.b32 	%f177, %r60;
	add.f32 	%f178, %f176, %f177;
	mov.b32 	%r61, %f178;
	shfl.sync.down.b32	%r62|%p10, %r61, 4, 31, -1;
	mov.b32 	%f179, %r62;
	add.f32 	%f180, %f178, %f179;
	mov.b32 	%r63, %f180;
	shfl.sync.down.b32	%r64|%p11, %r63, 2, 31, -1;
	mov.b32 	%f181, %r64;
	add.f32 	%f182, %f180, %f181;
	mov.b32 	%r65, %f182;
	shfl.sync.down.b32	%r66|%p12, %r65, 1, 31, -1;
	mov.b32 	%f183, %r66;
	add.f32 	%f16, %f182, %f183;
	setp.ne.s32 	%p13, %r5, 0;
	@%p13 bra 	$L__BB2_13;
	ld.global.nc.f32 	%f184, [%rd2+32];
	mul.f32 	%f185, %f16, %f184;
	ld.global.nc.f32 	%f186, [%rd2+28];
	setp.gt.f32 	%p14, %f185, %f186;
	sub.f32 	%f187, %f185, %f186;
	max.f32 	%f188, %f187, 0f00000000;
	selp.f32 	%f189, %f188, 0f00000000, %p14;
	cvta.to.global.u64 	%rd14, %rd3;
	mul.wide.u32 	%rd15, %r3, 4;
	add.s64 	%rd16, %rd14, %rd15;
	st.global.f32 	[%rd16], %f189;
$L__BB2_13:
	ret;

}
	// .globl	_ZN14dynamic_cortex12cuda_kernels21generateGratingKernelEPfjjfff
.visible .entry _ZN14dynamic_cortex12cuda_kernels21generateGratingKernelEPfjjfff(
	.param .u64 .ptr .align 1 _ZN14dynamic_cortex12cuda_kernels21generateGratingKernelEPfjjfff_param_0,
	.param .u32 _ZN14dynamic_cortex12cuda_kernels21generateGratingKernelEPfjjfff_param_1,
	.param .u32 _ZN14dynamic_cortex12cuda_kernels21generateGratingKernelEPfjjfff_param_2,
	.param .f32 _ZN14dynamic_cortex12cuda_kernels21generateGratingKernelEPfjjfff_param_3,
	.param .f32 _ZN14dynamic_cortex12cuda_kernels21generateGratingKernelEPfjjfff_param_4,
	.param .f32 _ZN14dynamic_cortex12cuda_kernels21generateGratingKernelEPfjjfff_param_5
)
{
	.reg .pred 	%p<4>;
	.reg .b32 	%r<14>;
	.reg .b32 	%f<20>;
	.reg .b64 	%rd<5>;
	.reg .b64 	%fd<5>;

	ld.param.u64 	%rd1, [_ZN14dynamic_cortex12cuda_kernels21generateGratingKernelEPfjjfff_param_0];
	ld.param.u32 	%r3, [_ZN14dynamic_cortex12cuda_kernels21generateGratingKernelEPfjjfff_param_1];
	ld.param.u32 	%r5, [_ZN14dynamic_cortex12cuda_kernels21generateGratingKernelEPfjjfff_param_2];
	ld.param.f32 	%f1, [_ZN14dynamic_cortex12cuda_kernels21generateGratingKernelEPfjjfff_param_3];
	ld.param.f32 	%f2, [_ZN14dynamic_cortex12cuda_kernels21generateGratingKernelEPfjjfff_param_4];
	ld.param.f32 	%f3, [_ZN14dynamic_cortex12cuda_kernels21generateGratingKernelEPfjjfff_param_5];
	mov.u32 	%r6, %ctaid.x;
	mov.u32 	%r7, %ntid.x;
	mov.u32 	%r8, %tid.x;
	mad.lo.s32 	%r1, %r6, %r7, %r8;
	mov.u32 	%r9, %ctaid.y;
	mov.u32 	%r10, %ntid.y;
	mov.u32 	%r11, %tid.y;
	mad.lo.s32 	%r12, %r9, %r10, %r11;
	setp.ge.u32 	%p1, %r1, %r3;
	setp.ge.u32 	%p2, %r12, %r5;
	or.pred  	%p3, %p1, %p2;
	@%p3 bra 	$L__BB3_2;
	cvta.to.global.u64 	%rd2, %rd1;
	cos.approx.f32 	%f4, %f1;
	sin.approx.f32 	%f5, %f1;
	cvt.rn.f32.u32 	%f6, %r1;
	cvt.rn.f32.u32 	%f7, %r3;
	mul.f32 	%f8, %f7, 0f3F000000;
	sub.f32 	%f9, %f6, %f8;
	cvt.rn.f32.u32 	%f10, %r12;
	cvt.rn.f32.u32 	%f11, %r5;
	mul.f32 	%f12, %f11, 0f3F000000;
	sub.f32 	%f13, %f10, %f12;
	mul.f32 	%f14, %f13, %f5;
	fma.rn.f32 	%f15, %f9, %f4, %f14;
	mul.f32 	%f16, %f3, 0f3F000000;
	cvt.f64.f32 	%fd1, %f2;
	mul.f64 	%fd2, %fd1, 0d401921FB54442D18;
	cvt.f64.f32 	%fd3, %f15;
	mul.f64 	%fd4, %fd2, %fd3;
	cvt.rn.f32.f64 	%f17, %fd4;
	cos.approx.f32 	%f18, %f17;
	fma.rn.f32 	%f19, %f16, %f18, 0f3F000000;
	mad.lo.s32 	%r13, %r3, %r12, %r1;
	mul.wide.u32 	%rd3, %r13, 4;
	add.s64 	%rd4, %rd2, %rd3;
	st.global.f32 	[%rd4], %f19;
$L__BB3_2:
	ret;

}


// ===== COMPILED SASS (sm_100) =====

	.target	sm_100

	.elftype	@"ET_EXEC"


//--------------------- .note.nv.tkinfo           --------------------------
	.section	.note.nv.tkinfo,"",@"SHT_NOTE"
	.sectionflags	@"SHF_NOTE_NV_TKINFO"
	.tkinfo
        /*0018*/ 	.word	0x00000002
        /*0030*/ 	.string	""
        /*0030*/ 	.string	"ptxas"
        /*0030*/ 	.string	"Cuda compilation tools, release 13.0, V13.0.88"
        /*0030*/ 	.string	"Build cuda_13.0.r13.0/compiler.36424714_0"
        /*0030*/ 	.string	"-arch sm_100 -m 64 "



//--------------------- .note.nv.cuinfo           --------------------------
	.section	.note.nv.cuinfo,"",@"SHT_NOTE"
	.sectionflags	@"SHF_NOTE_NV_CUINFO"
        /*0018*/ 	.short	0x0002
        /*001a*/ 	.short	0x0064
        /*001c*/ 	.short	0x0082
	.zero		2


//--------------------- .nv.info                  --------------------------
	.section	.nv.info,"",@"SHT_CUDA_INFO"
	.align	4


	//----- nvinfo : EIATTR_REGCOUNT
	.align		4
        /*0000*/ 	.byte	0x04, 0x2f
        /*0002*/ 	.short	(.L_1 - .L_0)
	.align		4
.L_0:
        /*0004*/ 	.word	index@(_ZN14dynamic_cortex12cuda_kernels16v1_encode_kernelEPKfPfPKNS0_8V1NeuronEjjj)
        /*0008*/ 	.word	0x00000022


	//----- nvinfo : EIATTR_FRAME_SIZE
	.align		4
.L_1:
        /*000c*/ 	.byte	0x04, 0x11
        /*000e*/ 	.short	(.L_3 - .L_2)
	.align		4
.L_2:
        /*0010*/ 	.word	index@($__internal_2_$__cuda_sm3x_div_rn_noftz_f32_slowpath)
        /*0014*/ 	.word	0x00000000


	//----- nvinfo : EIATTR_FRAME_SIZE
	.align		4
.L_3:
        /*0018*/ 	.byte	0x04, 0x11
        /*001a*/ 	.short	(.L_5 - .L_4)
	.align		4
.L_4:
        /*001c*/ 	.word	index@(_ZN14dynamic_cortex12cuda_kernels16v1_encode_kernelEPKfPfPKNS0_8V1NeuronEjjj)
        /*0020*/ 	.word	0x00000000


	//----- nvinfo : EIATTR_REGCOUNT
	.align		4
.L_5:
        /*0024*/ 	.byte	0x04, 0x2f
        /*0026*/ 	.short	(.L_7 - .L_6)
	.align		4
.L_6:
        /*0028*/ 	.word	index@(_ZN14dynamic_cortex12cuda_kernels23v1_encode_kernel_sharedEPKfPfPKNS0_8V1NeuronEjjj)
        /*002c*/ 	.word	0x00000020


	//----- nvinfo : EIATTR_FRAME_SIZE
	.align		4
.L_7:
        /*0030*/ 	.byte	0x04, 0x11
        /*0032*/ 	.short	(.L_9 - .L_8)
	.align		4
.L_8:
        /*0034*/ 	.word	index@($__internal_1_$__cuda_sm3x_div_rn_noftz_f32_slowpath)
        /*0038*/ 	.word	0x00000000


	//----- nvinfo : EIATTR_FRAME_SIZE
	.align		4
.L_9:
        /*003c*/ 	.byte	0x04, 0x11
        /*003e*/ 	.short	(.L_11 - .L_10)
	.align		4
.L_10:
        /*0040*/ 	.word	index@(_ZN14dynamic_cortex12cuda_kernels23v1_encode_kernel_sharedEPKfPfPKNS0_8V1NeuronEjjj)
        /*0044*/ 	.word	0x00000000


	//----- nvinfo : EIATTR_REGCOUNT
	.align		4
.L_11:
        /*0048*/ 	.byte	0x04, 0x2f
        /*004a*/ 	.short	(.L_13 - .L_12)
	.align		4
.L_12:
        /*004c*/ 	.word	index@(_ZN14dynamic_cortex12cuda_kernels21v1_encode_kernel_warpEPKfPfPKNS0_8V1NeuronEjjj)
        /*0050*/ 	.word	0x00000027


	//----- nvinfo : EIATTR_FRAME_SIZE
	.align		4
.L_13:
        /*0054*/ 	.byte	0x04, 0x11
        /*0056*/ 	.short	(.L_15 - .L_14)
	.align		4
.L_14:
        /*0058*/ 	.word	index@($__internal_0_$__cuda_sm3x_div_rn_noftz_f32_slowpath)
        /*005c*/ 	.word	0x00000000


	//----- nvinfo : EIATTR_FRAME_SIZE
	.align		4
.L_15:
        /*0060*/ 	.byte	0x04, 0x11
        /*0062*/ 	.short	(.L_17 - .L_16)
	.align		4
.L_16:
        /*0064*/ 	.word	index@(_ZN14dynamic_cortex12cuda_kernels21v1_encode_kernel_warpEPKfPfPKNS0_8V1NeuronEjjj)
        /*0068*/ 	.word	0x00000000


	//----- nvinfo : EIATTR_REGCOUNT
	.align		4
.L_17:
        /*006c*/ 	.byte	0x04, 0x2f
        /*006e*/ 	.short	(.L_19 - .L_18)
	.align		4
.L_18:
        /*0070*/ 	.word	index@(_ZN14dynamic_cortex12cuda_kernels21generateGratingKernelEPfjjfff)
        /*0074*/ 	.word	0x00000010


	//----- nvinfo : EIATTR_FRAME_SIZE
	.align		4
.L_19:
        /*0078*/ 	.byte	0x04, 0x11
        /*007a*/ 	.short	(.L_21 - .L_20)
	.align		4
.L_20:
        /*007c*/ 	.word	index@(_ZN14dynamic_cortex12cuda_kernels21generateGratingKernelEPfjjfff)
        /*0080*/ 	.word	0x00000000


	//----- nvinfo : EIATTR_MIN_STACK_SIZE
	.align		4
.L_21:
        /*0084*/ 	.byte	0x04, 0x12
        /*0086*/ 	.short	(.L_23 - .L_22)
	.align		4
.L_22:
        /*0088*/ 	.word	index@(_ZN14dynamic_cortex12cuda_kernels21generateGratingKernelEPfjjfff)
        /*008c*/ 	.word	0x00000000


	//----- nvinfo : EIATTR_MIN_STACK_SIZE
	.align		4
.L_23:
        /*0090*/ 	.byte	0x04, 0x12
        /*0092*/ 	.short	(.L_25 - .L_24)
	.align		4
.L_24:
        /*0094*/ 	.word	index@(_ZN14dynamic_cortex12cuda_kernels21v1_encode_kernel_warpEPKfPfPKNS0_8V1NeuronEjjj)
        /*0098*/ 	.word	0x00000000


	//----- nvinfo : EIATTR_MIN_STACK_SIZE
	.align		4
.L_25:
        /*009c*/ 	.byte	0x04, 0x12
        /*009e*/ 	.short	(.L_27 - .L_26)
	.align		4
.L_26:
        /*00a0*/ 	.word	index@(_ZN14dynamic_cortex12cuda_kernels23v1_encode_kernel_sharedEPKfPfPKNS0_8V1NeuronEjjj)
        /*00a4*/ 	.word	0x00000000


	//----- nvinfo : EIATTR_MIN_STACK_SIZE
	.align		4
.L_27:
        /*00a8*/ 	.byte	0x04, 0x12
        /*00aa*/ 	.short	(.L_29 - .L_28)
	.align		4
.L_28:
        /*00ac*/ 	.word	index@(_ZN14dynamic_cortex12cuda_kernels16v1_encode_kernelEPKfPfPKNS0_8V1NeuronEjjj)
        /*00b0*/ 	.word	0x00000000
.L_29:


//--------------------- .nv.compat                --------------------------
	.section	.nv.compat,"",@"SHT_CUDA_COMPAT_INFO"
	.align	4
        /*0000*/ 	.byte	0x02, 0x09, 0x00, 0x00, 0x02, 0x02, 0x01, 0x00, 0x02, 0x05, 0x05, 0x00, 0x03, 0x07, 0x01, 0x01
        /*0010*/ 	.byte	0x02, 0x03, 0x00, 0x00, 0x02, 0x06, 0x01, 0x00, 0x04, 0x0b, 0x08, 0x00, 0x01, 0x00, 0x00, 0x00
        /*0020*/ 	.byte	0x00, 0x00, 0x00, 0x00


//--------------------- .nv.info._ZN14dynamic_cortex12cuda_kernels21generateGratingKernelEPfjjfff --------------------------
	.section	.nv.info._ZN14dynamic_cortex12cuda_kernels21generateGratingKernelEPfjjfff,"",@"SHT_CUDA_INFO"
	.sectionflags	@""
	.align	4


	//----- nvinfo : EIATTR_CUDA_API_VERSION
	.align		4
        /*0000*/ 	.byte	0x04, 0x37
        /*0002*/ 	.short	(.L_31 - .L_30)
.L_30:
        /*0004*/ 	.word	0x00000082


	//----- nvinfo : EIATTR_KPARAM_INFO
	.align		4
.L_31:
        /*0008*/ 	.byte	0x04, 0x17
        /*000a*/ 	.short	(.L_33 - .L_32)
.L_32:
        /*000c*/ 	.word	0x00000000
        /*0010*/ 	.short	0x0005
        /*0012*/ 	.short	0x0018
        /*0014*/ 	.byte	0x00, 0xf0, 0x11, 0x00


	//----- nvinfo : EIATTR_KPARAM_INFO
	.align		4
.L_33:
        /*0018*/ 	.byte	0x04, 0x17
        /*001a*/ 	.short	(.L_35 - .L_34)
.L_34:
        /*001c*/ 	.word	0x00000000
        /*0020*/ 	.short	0x0004
        /*0022*/ 	.short	0x0014
        /*0024*/ 	.byte	0x00, 0xf0, 0x11, 0x00


	//----- nvinfo : EIATTR_KPARAM_INFO
	.align		4
.L_35:
        /*0028*/ 	.byte	0x04, 0x17
        /*002a*/ 	.short	(.L_37 - .L_36)
.L_36:
        /*002c*/ 	.word	0x00000000
        /*0030*/ 	.short	0x0003
        /*0032*/ 	.short	0x0010
        /*0034*/ 	.byte	0x00, 0xf0, 0x11, 0x00


	//----- nvinfo : EIATTR_KPARAM_INFO
	.align		4
.L_37:
        /*0038*/ 	.byte	0x04, 0x17
        /*003a*/ 	.short	(.L_39 - .L_38)
.L_38:
        /*003c*/ 	.word	0x00000000
        /*0040*/ 	.short	0x0002
        /*0042*/ 	.short	0x000c
        /*0044*/ 	.byte	0x00, 0xf0, 0x11, 0x00


	//----- nvinfo : EIATTR_KPARAM_INFO
	.align		4
.L_39:
        /*0048*/ 	.byte	0x04, 0x17
        /*004a*/ 	.short	(.L_41 - .L_40)
.L_40:
        /*004c*/ 	.word	0x00000000
        /*0050*/ 	.short	0x0001
        /*0052*/ 	.short	0x0008
        /*0054*/ 	.byte	0x00, 0xf0, 0x11, 0x00


	//----- nvinfo : EIATTR_KPARAM_INFO
	.align		4
.L_41:
        /*0058*/ 	.byte	0x04, 0x17
        /*005a*/ 	.short	(.L_43 - .L_42)
.L_42:
        /*005c*/ 	.word	0x00000000
        /*0060*/ 	.short	0x0000
        /*0062*/ 	.short	0x0000
        /*0064*/ 	.byte	0x00, 0xf5, 0x21, 0x00


	//----- nvinfo : EIATTR_SPARSE_MMA_MASK
	.align		4
.L_43:
        /*0068*/ 	.byte	0x03, 0x50
        /*006a*/ 	.short	0x0000


	//----- nvinfo : EIATTR_MAXREG_COUNT
	.align		4
        /*006c*/ 	.byte	0x03, 0x1b
        /*006e*/ 	.short	0x00ff


	//----- nvinfo : EIATTR_MERCURY_ISA_VERSION
	.align		4
        /*0070*/ 	.byte	0x03, 0x5f
        /*0072*/ 	.short	0x0101


	//----- nvinfo : EIATTR_VRC_CTA_INIT_COUNT
	.align		4
        /*0074*/ 	.byte	0x02, 0x4a
	.zero		1
	.zero		1


	//----- nvinfo : EIATTR_EXIT_INSTR_OFFSETS
	.align		4
        /*0078*/ 	.byte	0x04, 0x1c
        /*007a*/ 	.short	(.L_45 - .L_44)


	//   ....[0]....
.L_44:
        /*007c*/ 	.word	0x000000c0


	//   ....[1]....
        /*0080*/ 	.word	0x000002a0


	//----- nvinfo : EIATTR_CBANK_PARAM_SIZE
	.align		4
.L_45:
        /*0084*/ 	.byte	0x03, 0x19
        /*0086*/ 	.short	0x001c


	//----- nvinfo : EIATTR_PARAM_CBANK
	.align		4
        /*0088*/ 	.byte	0x04, 0x0a
        /*008a*/ 	.short	(.L_47 - .L_46)
	.align		4
.L_46:
        /*008c*/ 	.word	index@(.nv.constant0._ZN14dynamic_cortex12cuda_kernels21generateGratingKernelEPfjjfff)
        /*0090*/ 	.short	0x0380
        /*0092*/ 	.short	0x001c


	//----- nvinfo : EIATTR_SW_WAR
	.align		4
.L_47:
        /*0094*/ 	.byte	0x04, 0x36
        /*0096*/ 	.short	(.L_49 - .L_48)
.L_48:
        /*0098*/ 	.word	0x00000008
.L_49:


//--------------------- .nv.info._ZN14dynamic_cortex12cuda_kernels21v1_encode_kernel_warpEPKfPfPKNS0_8V1NeuronEjjj --------------------------
	.section	.nv.info._ZN14dynamic_cortex12cuda_kernels21v1_encode_kernel_warpEPKfPfPKNS0_8V1NeuronEjjj,"",@"SHT_CUDA_INFO"
	.sectionflags	@""
	.align	4


	//----- nvinfo : EIATTR_CUDA_API_VERSION
	.align		4
        /*0000*/ 	.byte	0x04, 0x37
        /*0002*/ 	.short	(.L_51 - .L_50)
.L_50:
        /*0004*/ 	.word	0x00000082


	//----- nvinfo : EIATTR_KPARAM_INFO
	.align		4
.L_51:
        /*0008*/ 	.byte	0x04, 0x17
        /*000a*/ 	.short	(.L_53 - .L_52)
.L_52:
        /*000c*/ 	.word	0x00000000
        /*0010*/ 	.short	0x0005
        /*0012*/ 	.short	0x0020
        /*0014*/ 	.byte	0x00, 0xf0, 0x11, 0x00


	//----- nvinfo : EIATTR_KPARAM_INFO
	.align		4
.L_53:
        /*0018*/ 	.byte	0x04, 0x17
        /*001a*/ 	.short	(.L_55 - .L_54)
.L_54:
        /*001c*/ 	.word	0x00000000
        /*0020*/ 	.short	0x0004
        /*0022*/ 	.short	0x001c
        /*0024*/ 	.byte	0x00, 0xf0, 0x11, 0x00


	//----- nvinfo : EIATTR_KPARAM_INFO
	.align		4
.L_55:
        /*0028*/ 	.byte	0x04, 0x17
        /*002a*/ 	.short	(.L_57 - .L_56)
.L_56:
        /*002c*/ 	.word	0x00000000
        /*0030*/ 	.short	0x0003
        /*0032*/ 	.short	0x0018
        /*0034*/ 	.byte	0x00, 0xf0, 0x11, 0x00


	//----- nvinfo : EIATTR_KPARAM_INFO
	.align		4
.L_57:
        /*0038*/ 	.byte	0x04, 0x17
        /*003a*/ 	.short	(.L_59 - .L_58)
.L_58:
        /*003c*/ 	.word	0x00000000
        /*0040*/ 	.short	0x0002
        /*0042*/ 	.short	0x0010
        /*0044*/ 	.byte	0x00, 0xf5, 0x21, 0x00


	//----- nvinfo : EIATTR_KPARAM_INFO
	.align		4
.L_59:
        /*0048*/ 	.byte	0x04, 0x17
        /*004a*/ 	.short	(.L_61 - .L_60)
.L_60:
        /*004c*/ 	.word	0x00000000
        /*0050*/ 	.short	0x0001
        /*0052*/ 	.short	0x0008
        /*0054*/ 	.byte	0x00, 0xf5, 0x21, 0x00


	//----- nvinfo : EIATTR_KPARAM_INFO
	.align		4
.L_61:
        /*0058*/ 	.byte	0x04, 0x17
        /*005a*/ 	.short	(.L_63 - .L_62)
.L_62:
        /*005c*/ 	.word	0x00000000
        /*0060*/ 	.short	0x0000
        /*0062*/ 	.short	0x0000
        /*0064*/ 	.byte	0x00, 0xf5, 0x21, 0x00


	//----- nvinfo : EIATTR_SPARSE_MMA_MASK
	.align		4
.L_63:
        /*0068*/ 	.byte	0x03, 0x50
        /*006a*/ 	.short	0x0000


	//----- nvinfo : EIATTR_MAXREG_COUNT
	.align		4
        /*006c*/ 	.byte	0x03, 0x1b
        /*006e*/ 	.short	0x00ff


	//----- nvinfo : EIATTR_MERCURY_ISA_VERSION
	.align		4
        /*0070*/ 	.byte	0x03, 0x5f
        /*0072*/ 	.short	0x0101


	//----- nvinfo : EIATTR_COOP_GROUP_MASK_REGIDS
	.align		4
        /*0074*/ 	.byte	0x04, 0x29
        /*0076*/ 	.short	(.L_65 - .L_64)


	//   ....[0]....
.L_64:
        /*0078*/ 	.word	0xffffffff


	//   ....[1]....
        /*007c*/ 	.word	0xffffffff


	//   ....[2]....
        /*0080*/ 	.word	0xffffffff


	//   ....[3]....
        /*0084*/ 	.word	0xffffffff


	//   ....[4]....
        /*0088*/ 	.word	0xffffffff


	//----- nvinfo : EIATTR_COOP_GROUP_INSTR_OFFSETS
	.align		4
.L_65:
        /*008c*/ 	.byte	0x04, 0x28
        /*008e*/ 	.short	(.L_67 - .L_66)


	//   ....[0]....
.L_66:
        /*0090*/ 	.word	0x00002490


	//   ....[1]....
        /*0094*/ 	.word	0x000024c0


	//   ....[2]....
        /*0098*/ 	.word	0x000024e0


	//   ....[3]....
        /*009c*/ 	.word	0x00002500


	//   ....[4]....
        /*00a0*/ 	.word	0x00002520


	//----- nvinfo : EIATTR_VRC_CTA_INIT_COUNT
	.align		4
.L_67:
        /*00a4*/ 	.byte	0x02, 0x4a
	.zero		1
	.zero		1


	//----- nvinfo : EIATTR_EXIT_INSTR_OFFSETS
	.align		4
        /*00a8*/ 	.byte	0x04, 0x1c
        /*00aa*/ 	.short	(.L_69 - .L_68)


	//   ....[0]....
.L_68:
        /*00ac*/ 	.word	0x00000070


	//   ....[1]....
        /*00b0*/ 	.word	0x00002530


	//   ....[2]....
        /*00b4*/ 	.word	0x000025f0


	//----- nvinfo : EIATTR_CRS_STACK_SIZE
	.align		4
.L_69:
        /*00b8*/ 	.byte	0x04, 0x1e
        /*00ba*/ 	.short	(.L_71 - .L_70)
.L_70:
        /*00bc*/ 	.word	0x00000000


	//----- nvinfo : EIATTR_CBANK_PARAM_SIZE
	.align		4
.L_71:
        /*00c0*/ 	.byte	0x03, 0x19
        /*00c2*/ 	.short	0x0024


	//----- nvinfo : EIATTR_PARAM_CBANK
	.align		4
        /*00c4*/ 	.byte	0x04, 0x0a
        /*00c6*/ 	.short	(.L_73 - .L_72)
	.align		4
.L_72:
        /*00c8*/ 	.word	index@(.nv.constant0._ZN14dynamic_cortex12cuda_kernels21v1_encode_kernel_warpEPKfPfPKNS0_8V1NeuronEjjj)
        /*00cc*/ 	.short	0x0380
        /*00ce*/ 	.short	0x0024


	//----- nvinfo : EIATTR_SW_WAR
	.align		4
.L_73:
        /*00d0*/ 	.byte	0x04, 0x36
        /*00d2*/ 	.short	(.L_75 - .L_74)
.L_74:
        /*00d4*/ 	.word	0x00000008
.L_75:


//--------------------- .nv.info._ZN14dynamic_cortex12cuda_kernels23v1_encode_kernel_sharedEPKfPfPKNS0_8V1NeuronEjjj --------------------------
	.section	.nv.info._ZN14dynamic_cortex12cuda_kernels23v1_encode_kernel_sharedEPKfPfPKNS0_8V1NeuronEjjj,"",@"SHT_CUDA_INFO"
	.sectionflags	@""
	.align	4


	//----- nvinfo : EIATTR_CUDA_API_VERSION
	.align		4
        /*0000*/ 	.byte	0x04, 0x37
        /*0002*/ 	.short	(.L_77 - .L_76)
.L_76:
        /*0004*/ 	.word	0x00000082


	//----- nvinfo : EIATTR_KPARAM_INFO
	.align		4
.L_77:
        /*0008*/ 	.byte	0x04, 0x17
        /*000a*/ 	.short	(.L_79 - .L_78)
.L_78:
        /*000c*/ 	.word	0x00000000
        /*0010*/ 	.short	0x0005
        /*0012*/ 	.short	0x0020
        /*0014*/ 	.byte	0x00, 0xf0, 0x11, 0x00


	//----- nvinfo : EIATTR_KPARAM_INFO
	.align		4
.L_79:
        /*0018*/ 	.byte	0x04, 0x17
        /*001a*/ 	.short	(.L_81 - .L_80)
.L_80:
        /*001c*/ 	.word	0x00000000
        /*0020*/ 	.short	0x0004
        /*0022*/ 	.short	0x001c
        /*0024*/ 	.byte	0x00, 0xf0, 0x11, 0x00


	//----- nvinfo : EIATTR_KPARAM_INFO
	.align		4
.L_81:
        /*0028*/ 	.byte	0x04, 0x17
        /*002a*/ 	.short	(.L_83 - .L_82)
.L_82:
        /*002c*/ 	.word	0x00000000
        /*0030*/ 	.short	0x0003
        /*0032*/ 	.short	0x0018
        /*0034*/ 	.byte	0x00, 0xf0, 0x11, 0x00


	//----- nvinfo : EIATTR_KPARAM_INFO
	.align		4
.L_83:
        /*0038*/ 	.byte	0x04, 0x17
        /*003a*/ 	.short	(.L_85 - .L_84)
.L_84:
        /*003c*/ 	.word	0x00000000
        /*0040*/ 	.short	0x0002
        /*0042*/ 	.short	0x0010
        /*0044*/ 	.byte	0x00, 0xf5, 0x21, 0x00


	//----- nvinfo : EIATTR_KPARAM_INFO
	.align		4
.L_85:
        /*0048*/ 	.byte	0x04, 0x17
        /*004a*/ 	.short	(.L_87 - .L_86)
.L_86:
        /*004c*/ 	.word	0x00000000
        /*0050*/ 	.short	0x0001
        /*0052*/ 	.short	0x0008
        /*0054*/ 	.byte	0x00, 0xf5, 0x21, 0x00


	//----- nvinfo : EIATTR_KPARAM_INFO
	.align		4
.L_87:
        /*0058*/ 	.byte	0x04, 0x17
        /*005a*/ 	.short	(.L_89 - .L_88)
.L_88:
        /*005c*/ 	.word	0x00000000
        /*0060*/ 	.short	0x0000
        /*0062*/ 	.short	0x0000
        /*0064*/ 	.byte	0x00, 0xf5, 0x21, 0x00


	//----- nvinfo : EIATTR_SPARSE_MMA_MASK
	.align		4
.L_89:
        /*0068*/ 	.byte	0x03, 0x50
        /*006a*/ 	.short	0x0000


	//----- nvinfo : EIATTR_MAXREG_COUNT
	.align		4
        /*006c*/ 	.byte	0x03, 0x1b
        /*006e*/ 	.short	0x00ff


	//----- nvinfo : EIATTR_NUM_BARRIERS
	.align		4
        /*0070*/ 	.byte	0x02, 0x4c
        /*0072*/ 	.byte	0x01
	.zero		1


	//----- nvinfo : EIATTR_MERCURY_ISA_VERSION
	.align		4
        /*0074*/ 	.byte	0x03, 0x5f
        /*0076*/ 	.short	0x0101


	//----- nvinfo : EIATTR_VRC_CTA_INIT_COUNT
	.align		4
        /*0078*/ 	.byte	0x02, 0x4a
	.zero		1
	.zero		1


	//----- nvinfo : EIATTR_EXIT_INSTR_OFFSETS
	.align		4
        /*007c*/ 	.byte	0x04, 0x1c
        /*007e*/ 	.short	(.L_91 - .L_90)


	//   ....[0]....
.L_90:
        /*0080*/ 	.word	0x000001a0


	//   ....[1]....
        /*0084*/ 	.word	0x00001c10


	//----- nvinfo : EIATTR_CRS_STACK_SIZE
	.align		4
.L_91:
        /*0088*/ 	.byte	0x04, 0x1e
        /*008a*/ 	.short	(.L_93 - .L_92)
.L_92:
        /*008c*/ 	.word	0x00000000


	//----- nvinfo : EIATTR_CBANK_PARAM_SIZE
	.align		4
.L_93:
        /*0090*/ 	.byte	0x03, 0x19
        /*0092*/ 	.short	0x0024


	//----- nvinfo : EIATTR_PARAM_CBANK
	.align		4
        /*0094*/ 	.byte	0x04, 0x0a
        /*0096*/ 	.short	(.L_95 - .L_94)
	.align		4
.L_94:
        /*0098*/ 	.word	index@(.nv.constant0._ZN14dynamic_cortex12cuda_kernels23v1_encode_kernel_sharedEPKfPfPKNS0_8V1NeuronEjjj)
        /*009c*/ 	.short	0x0380
        /*009e*/ 	.short	0x0024


	//----- nvinfo : EIATTR_SW_WAR
	.align		4
.L_95:
        /*00a0*/ 	.byte	0x04, 0x36
        /*00a2*/ 	.short	(.L_97 - .L_96)
.L_96:
        /*00a4*/ 	.word	0x00000008
.L_97:


//--------------------- .nv.info._ZN14dynamic_cortex12cuda_kernels16v1_encode_kernelEPKfPfPKNS0_8V1NeuronEjjj --------------------------
	.section	.nv.info._ZN14dynamic_cortex12cuda_kernels16v1_encode_kernelEPKfPfPKNS0_8V1NeuronEjjj,"",@"SHT_CUDA_INFO"
	.sectionflags	@""
	.align	4


	//----- nvinfo : EIATTR_CUDA_API_VERSION
	.align		4
        /*0000*/ 	.byte	0x04, 0x37
        /*0002*/ 	.short	(.L_99 - .L_98)
.L_98:
        /*0004*/ 	.word	0x00000082


	//----- nvinfo : EIATTR_KPARAM_INFO
	.align		4
.L_99:
        /*0008*/ 	.byte	0x04, 0x17
        /*000a*/ 	.short	(.L_101 - .L_100)
.L_100:
        /*000c*/ 	.word	0x00000000
        /*0010*/ 	.short	0x0005
        /*0012*/ 	.short	0x0020
        /*0014*/ 	.byte	0x00, 0xf0, 0x11, 0x00


	//----- nvinfo : EIATTR_KPARAM_INFO
	.align		4
.L_101:
        /*0018*/ 	.byte	0x04, 0x17
        /*001a*/ 	.short	(.L_103 - .L_102)
.L_102:
        /*001c*/ 	.word	0x00000000
        /*0020*/ 	.short	0x0004
        /*0022*/ 	.short	0x001c
        /*0024*/ 	.byte	0x00, 0xf0, 0x11, 0x00


	//----- nvinfo : EIATTR_KPARAM_INFO
	.align		4
.L_103:
        /*0028*/ 	.byte	0x04, 0x17
        /*002a*/ 	.short	(.L_105 - .L_104)
.L_104:
        /*002c*/ 	.word	0x00000000
        /*0030*/ 	.short	0x0003
        /*0032*/ 	.short	0x0018
        /*0034*/ 	.byte	0x00, 0xf0, 0x11, 0x00


	//----- nvinfo : EIATTR_KPARAM_INFO
	.align		4
.L_105:
        /*0038*/ 	.byte	0x04, 0x17
        /*003a*/ 	.short	(.L_107 - .L_106)
.L_106:
        /*003c*/ 	.word	0x00000000
        /*0040*/ 	.short	0x0002
        /*0042*/ 	.short	0x0010
        /*0044*/ 	.byte	0x00, 0xf5, 0x21, 0x00


	//----- nvinfo : EIATTR_KPARAM_INFO
	.align		4
.L_107:
        /*0048*/ 	.byte	0x04, 0x17
        /*004a*/ 	.short	(.L_109 - .L_108)
.L_108:
        /*004c*/ 	.word	0x00000000
        /*0050*/ 	.short	0x0001
        /*0052*/ 	.short	0x0008
        /*0054*/ 	.byte	0x00, 0xf5, 0x21, 0x00


	//----- nvinfo : EIATTR_KPARAM_INFO
	.align		4
.L_109:
        /*0058*/ 	.byte	0x04, 0x17
        /*005a*/ 	.short	(.L_111 - .L_110)
.L_110:
        /*005c*/ 	.word	0x00000000
        /*0060*/ 	.short	0x0000
        /*0062*/ 	.short	0x0000
        /*0064*/ 	.byte	0x00, 0xf5, 0x21, 0x00


	//----- nvinfo : EIATTR_SPARSE_MMA_MASK
	.align		4
.L_111:
        /*0068*/ 	.byte	0x03, 0x50
        /*006a*/ 	.short	0x0000


	//----- nvinfo : EIATTR_MAXREG_COUNT
	.align		4
        /*006c*/ 	.byte	0x03, 0x1b
        /*006e*/ 	.short	0x00ff


	//----- nvinfo : EIATTR_MERCURY_ISA_VERSION
	.align		4
        /*0070*/ 	.byte	0x03, 0x5f
        /*0072*/ 	.short	0x0101


	//----- nvinfo : EIATTR_VRC_CTA_INIT_COUNT
	.align		4
        /*0074*/ 	.byte	0x02, 0x4a
	.zero		1
	.zero		1


	//----- nvinfo : EIATTR_EXIT_INSTR_OFFSETS
	.align		4
        /*0078*/ 	.byte	0x04, 0x1c
        /*007a*/ 	.short	(.L_113 - .L_112)


	//   ....[0]....
.L_112:
        /*007c*/ 	.word	0x00000070


	//   ....[1]....
        /*0080*/ 	.word	0x00001c00


	//----- nvinfo : EIATTR_CRS_STACK_SIZE
	.align		4
.L_113:
        /*0084*/ 	.byte	0x04, 0x1e
        /*0086*/ 	.short	(.L_115 - .L_114)
.L_114:
        /*0088*/ 	.word	0x00000000


	//----- nvinfo : EIATTR_CBANK_PARAM_SIZE
	.align		4
.L_115:
        /*008c*/ 	.byte	0x03, 0x19
        /*008e*/ 	.short	0x0024


	//----- nvinfo : EIATTR_PARAM_CBANK
	.align		4
        /*0090*/ 	.byte	0x04, 0x0a
        /*0092*/ 	.short	(.L_117 - .L_116)
	.align		4
.L_116:
        /*0094*/ 	.word	index@(.nv.constant0._ZN14dynamic_cortex12cuda_kernels16v1_encode_kernelEPKfPfPKNS0_8V1NeuronEjjj)
        /*0098*/ 	.short	0x0380
        /*009a*/ 	.short	0x0024


	//----- nvinfo : EIATTR_SW_WAR
	.align		4
.L_117:
        /*009c*/ 	.byte	0x04, 0x36
        /*009e*/ 	.short	(.L_119 - .L_118)
.L_118:
        /*00a0*/ 	.word	0x00000008
.L_119:


//--------------------- .nv.callgraph             --------------------------
	.section	.nv.callgraph,"",@"SHT_CUDA_CALLGRAPH"
	.align	4
	.sectionentsize	8
	.align		4
        /*0000*/ 	.word	0x00000000
	.align		4
        /*0004*/ 	.word	0xffffffff
	.align		4
        /*0008*/ 	.word	0x00000000
	.align		4
        /*000c*/ 	.word	0xfffffffe
	.align		4
        /*0010*/ 	.word	0x00000000
	.align		4
        /*0014*/ 	.word	0xfffffffd
	.align		4
        /*0018*/ 	.word	0x00000000
	.align		4
        /*001c*/ 	.word	0xfffffffc


//--------------------- .text._ZN14dynamic_cortex12cuda_kernels21generateGratingKernelEPfjjfff --------------------------
	.section	.text._ZN14dynamic_cortex12cuda_kernels21generateGratingKernelEPfjjfff,"ax",@progbits
	.align	128
        .global         _ZN14dynamic_cortex12cuda_kernels21generateGratingKernelEPfjjfff
        .type           _ZN14dynamic_cortex12cuda_kernels21generateGratingKernelEPfjjfff,@function
        .size           _ZN14dynamic_cortex12cuda_kernels21generateGratingKernelEPfjjfff,(.L_x_146 - _ZN14dynamic_cortex12cuda_kernels21generateGratingKernelEPfjjfff)
        .other          _ZN14dynamic_cortex12cuda_kernels21generateGratingKernelEPfjjfff,@"STO_CUDA_ENTRY STV_DEFAULT"
_ZN14dynamic_cortex12cuda_kernels21generateGratingKernelEPfjjfff:
.text._ZN14dynamic_cortex12cuda_kernels21generateGratingKernelEPfjjfff:
[----:B------:R-:W-:Y:S01]  /*0000*/  LDC R1, c[0x0][0x37c] ;  /* 0x0000df00ff017b82 */ /* 0x000fe20000000800 */
[----:B------:R-:W0:Y:S07]  /*0010*/  S2R R3, SR_TID.Y ;  /* 0x0000000000037919 */ /* 0x000e2e0000002200 */
[----:B------:R-:W1:Y:S01]  /*0020*/  LDC R7, c[0x0][0x360] ;  /* 0x0000d800ff077b82 */ /* 0x000e620000000800 */
[----:B------:R-:W2:Y:S01]  /*0030*/  LDCU.64 UR6, c[0x0][0x388] ;  /* 0x00007100ff0677ac */ /* 0x000ea20008000a00 */
[----:B------:R-:W1:Y:S06]  /*0040*/  S2R R2, SR_TID.X ;  /* 0x0000000000027919 */ /* 0x000e6c0000002100 */
[----:B------:R-:W0:Y:S08]  /*0050*/  S2UR UR5, SR_CTAID.Y ;  /* 0x00000000000579c3 */ /* 0x000e300000002600 */
[----:B------:R-:W0:Y:S08]  /*0060*/  LDC R0, c[0x0][0x364] ;  /* 0x0000d900ff007b82 */ /* 0x000e300000000800 */
[----:B------:R-:W1:Y:S01]  /*0070*/  S2UR UR4, SR_CTAID.X ;  /* 0x00000000000479c3 */ /* 0x000e620000002500 */
[----:B0-----:R-:W-:-:S05]  /*0080*/  IMAD R0, R0, UR5, R3 ;  /* 0x0000000500007c24 */ /* 0x001fca000f8e0203 */
[----:B--2---:R-:W-:Y:S01]  /*0090*/  ISETP.GE.U32.AND P0, PT, R0, UR7, PT ;  /* 0x0000000700007c0c */ /* 0x004fe2000bf06070 */
[----:B-1----:R-:W-:-:S05]  /*00a0*/  IMAD R7, R7, UR4, R2 ;  /* 0x0000000407077c24 */ /* 0x002fca000f8e0202 */
[----:B------:R-:W-:-:S13]  /*00b0*/  ISETP.GE.U32.OR P0, PT, R7, UR6, P0 ;  /* 0x0000000607007c0c */ /* 0x000fda0008706470 */
[----:B------:R-:W-:Y:S05]  /*00c0*/  @P0 EXIT ;  /* 0x000000000000094d */ /* 0x000fea0003800000 */
[----:B------:R-:W0:Y:S01]  /*00d0*/  LDC.64 R12, c[0x0][0x390] ;  /* 0x0000e400ff0c7b82 */ /* 0x000e220000000a00 */
[----:B------:R-:W-:Y:S01]  /*00e0*/  I2FP.F32.U32 R5, R0 ;  /* 0x0000000000057245 */ /* 0x000fe20000201000 */
[----:B------:R-:W-:Y:S01]  /*00f0*/  UMOV UR4, 0x54442d18 ;  /* 0x54442d1800047882 */ /* 0x000fe20000000000 */
[----:B------:R-:W-:Y:S01]  /*0100*/  I2FP.F32.U32 R8, UR7 ;  /* 0x0000000700087c45 */ /* 0x000fe20008201000 */
[----:B------:R-:W-:Y:S01]  /*0110*/  UMOV UR5, 0x401921fb ;  /* 0x401921fb00057882 */ /* 0x000fe20000000000 */
[----:B------:R-:W-:Y:S01]  /*0120*/  I2FP.F32.U32 R3, R7 ;  /* 0x0000000700037245 */ /* 0x000fe20000201000 */
[----:B------:R-:W-:Y:S01]  /*0130*/  IMAD R7, R0, UR6, R7 ;  /* 0x0000000600077c24 */ /* 0x000fe2000f8e0207 */
[----:B------:R-:W-:Y:S01]  /*0140*/  I2FP.F32.U32 R6, UR6 ;  /* 0x0000000600067c45 */ /* 0x000fe20008201000 */
[----:B------:R-:W-:Y:S02]  /*0150*/  FFMA R9, R8, -0.5, R5 ;  /* 0xbf00000008097823 */ /* 0x000fe40000000005 */
[----:B------:R-:W1:Y:S02]  /*0160*/  LDC R8, c[0x0][0x398] ;  /* 0x0000e600ff087b82 */ /* 0x000e640000000800 */
[----:B------:R-:W-:Y:S01]  /*0170*/  FFMA R5, R6, -0.5, R3 ;  /* 0xbf00000006057823 */ /* 0x000fe20000000003 */
[----:B0-----:R-:W-:-:S04]  /*0180*/  FMUL.RZ R10, R12, 0.15915493667125701904 ;  /* 0x3e22f9830c0a7820 */ /* 0x001fc8000040c000 */
[----:B------:R-:W0:Y:S01]  /*0190*/  MUFU.SIN R2, R10 ;  /* 0x0000000a00027308 */ /* 0x000e220000000400 */
[----:B-1----:R-:W-:-:S07]  /*01a0*/  FMUL R0, R8, 0.5 ;  /* 0x3f00000008007820 */ /* 0x002fce0000400000 */
[----:B------:R-:W1:Y:S01]  /*01b0*/  MUFU.COS R4, R10 ;  /* 0x0000000a00047308 */ /* 0x000e620000000000 */
[----:B0-----:R-:W-:-:S07]  /*01c0*/  FMUL R9, R2, R9 ;  /* 0x0000000902097220 */ /* 0x001fce0000400000 */
[----:B------:R-:W0:Y:S01]  /*01d0*/  F2F.F64.F32 R2, R13 ;  /* 0x0000000d00027310 */ /* 0x000e220000201800 */
[----:B-1----:R-:W-:-:S07]  /*01e0*/  FFMA R9, R4, R5, R9 ;  /* 0x0000000504097223 */ /* 0x002fce0000000009 */
[----:B------:R-:W1:Y:S01]  /*01f0*/  F2F.F64.F32 R4, R9 ;  /* 0x0000000900047310 */ /* 0x000e620000201800 */
[----:B0-----:R-:W-:Y:S01]  /*0200*/  DMUL R2, R2, UR4 ;  /* 0x0000000402027c28 */ /* 0x001fe20008000000 */
[----:B------:R-:W0:Y:S07]  /*0210*/  LDCU.64 UR4, c[0x0][0x358] ;  /* 0x00006b00ff0477ac */ /* 0x000e2e0008000a00 */
[----:B-1----:R-:W-:Y:S01]  /*0220*/  DMUL R2, R2, R4 ;  /* 0x0000000402027228 */ /* 0x002fe20000000000 */
[----:B------:R-:W1:Y:S09]  /*0230*/  LDC.64 R4, c[0x0][0x380] ;  /* 0x0000e000ff047b82 */ /* 0x000e720000000a00 */
[----:B------:R-:W2:Y:S02]  /*0240*/  F2F.F32.F64 R2, R2 ;  /* 0x0000000200027310 */ /* 0x000ea40000301000 */
[----:B--2---:R-:W-:Y:S01]  /*0250*/  FMUL.RZ R6, R2, 0.15915493667125701904 ;  /* 0x3e22f98302067820 */ /* 0x004fe2000040c000 */
[----:B-1----:R-:W-:-:S05]  /*0260*/  IMAD.WIDE.U32 R4, R7, 0x4, R4 ;  /* 0x0000000407047825 */ /* 0x002fca00078e0004 */
[----:B------:R-:W1:Y:S02]  /*0270*/  MUFU.COS R11, R6 ;  /* 0x00000006000b7308 */ /* 0x000e640000000000 */
[----:B-1----:R-:W-:-:S05]  /*0280*/  FFMA R11, R0, R11, 0.5 ;  /* 0x3f000000000b7423 */ /* 0x002fca000000000b */
[----:B0-----:R-:W-:Y:S01]  /*0290*/  STG.E desc[UR4][R4.64], R11 ;  /* 0x0000000b04007986 */ /* 0x001fe2000c101904 */
[----:B------:R-:W-:Y:S05]  /*02a0*/  EXIT ;  /* 0x000000000000794d */ /* 0x000fea0003800000 */
.L_x_0:
[----:B------:R-:W-:-:S00]  /*02b0*/  BRA `(.L_x_0) ;  /* 0xfffffffc00fc7947 */ /* 0x000fc0000383ffff */
[----:B------:R-:W-:-:S00]  /*02c0*/  NOP ;  /* 0x0000000000007918 */ /* 0x000fc00000000000 */
        /* <DEDUP_REMOVED lines=11> */
.L_x_146:


//--------------------- .text._ZN14dynamic_cortex12cuda_kernels21v1_encode_kernel_warpEPKfPfPKNS0_8V1NeuronEjjj --------------------------
	.section	.text._ZN14dynamic_cortex12cuda_kernels21v1_encode_kernel_warpEPKfPfPKNS0_8V1NeuronEjjj,"ax",@progbits
	.align	128
        .global         _ZN14dynamic_cortex12cuda_kernels21v1_encode_kernel_warpEPKfPfPKNS0_8V1NeuronEjjj
        .type           _ZN14dynamic_cortex12cuda_kernels21v1_encode_kernel_warpEPKfPfPKNS0_8V1NeuronEjjj,@function
        .size           _ZN14dynamic_cortex12cuda_kernels21v1_encode_kernel_warpEPKfPfPKNS0_8V1NeuronEjjj,(.L_x_143 - _ZN14dynamic_cortex12cuda_kernels21v1_encode_kernel_warpEPKfPfPKNS0_8V1NeuronEjjj)
        .other          _ZN14dynamic_cortex12cuda_kernels21v1_encode_kernel_warpEPKfPfPKNS0_8V1NeuronEjjj,@"STO_CUDA_ENTRY STV_DEFAULT"
_ZN14dynamic_cortex12cuda_kernels21v1_encode_kernel_warpEPKfPfPKNS0_8V1NeuronEjjj:
.text._ZN14dynamic_cortex12cuda_kernels21v1_encode_kernel_warpEPKfPfPKNS0_8V1NeuronEjjj:
[----:B------:R-:W-:Y:S01]  /*0000*/  LDC R1, c[0x0][0x37c] ;  /* 0x0000df00ff017b82 */ /* 0x000fe20000000800 */
[----:B------:R-:W0:Y:S07]  /*0010*/  S2R R2, SR_TID.X ;  /* 0x0000000000027919 */ /* 0x000e2e0000002100 */
[----:B------:R-:W0:Y:S01]  /*0020*/  S2UR UR4, SR_CTAID.X ;  /* 0x00000000000479c3 */ /* 0x000e220000002500 */
[----:B------:R-:W1:Y:S07]  /*0030*/  LDCU UR5, c[0x0][0x3a0] ;  /* 0x00007400ff0577ac */ /* 0x000e6e0008000800 */
[----:B------:R-:W0:Y:S02]  /*0040*/  LDC R3, c[0x0][0x360] ;  /* 0x0000d800ff037b82 */ /* 0x000e240000000800 */
[----:B0-----:R-:W-:-:S05]  /*0050*/  IMAD R14, R3, UR4, R2 ;  /* 0x00000004030e7c24 */ /* 0x001fca000f8e0202 */
[----:B-1----:R-:W-:-:S13]  /*0060*/  ISETP.GE.U32.AND P0, PT, R14, UR5, PT ;  /* 0x000000050e007c0c */ /* 0x002fda000bf06070 */
[----:B------:R-:W-:Y:S05]  /*0070*/  @P0 EXIT ;  /* 0x000000000000094d */ /* 0x000fea0003800000 */
[----:B------:R-:W0:Y:S01]  /*0080*/  S2R R0, SR_TID.Y ;  /* 0x0000000000007919 */ /* 0x000e220000002200 */
[----:B------:R-:W0:Y:S01]  /*0090*/  LDCU UR4, c[0x0][0x364] ;  /* 0x00006c80ff0477ac */ /* 0x000e220008000800 */
[----:B------:R-:W1:Y:S01]  /*00a0*/  LDC.64 R16, c[0x0][0x390] ;  /* 0x0000e400ff107b82 */ /* 0x000e620000000a00 */
[----:B------:R-:W-:Y:S01]  /*00b0*/  BSSY.RECONVERGENT B2, `(.L_x_1) ;  /* 0x000023d000027945 */ /* 0x000fe20003800200 */
[----:B------:R-:W0:Y:S01]  /*00c0*/  S2R R5, SR_TID.Z ;  /* 0x0000000000057919 */ /* 0x000e220000002300 */
[----:B------:R-:W2:Y:S01]  /*00d0*/  LDCU.64 UR8, c[0x0][0x398] ;  /* 0x00007300ff0877ac */ /* 0x000ea20008000a00 */
[----:B------:R-:W3:Y:S01]  /*00e0*/  LDCU.64 UR6, c[0x0][0x358] ;  /* 0x00006b00ff0677ac */ /* 0x000ee20008000a00 */
[----:B------:R-:W4:Y:S01]  /*00f0*/  LDCU UR5, c[0x0][0x398] ;  /* 0x00007300ff0577ac */ /* 0x000f220008000800 */
[----:B-1----:R-:W-:-:S04]  /*0100*/  IMAD.WIDE.U32 R16, R14, 0x24, R16 ;  /* 0x000000240e107825 */ /* 0x002fc800078e0010 */
[----:B0-----:R-:W-:Y:S01]  /*0110*/  IMAD R0, R5, UR4, R0 ;  /* 0x0000000405007c24 */ /* 0x001fe2000f8e0200 */
[----:B--2---:R-:W-:-:S03]  /*0120*/  UIMAD UR4, UR9, UR8, URZ ;  /* 0x00000008090472a4 */ /* 0x004fc6000f8e02ff */
[----:B------:R-:W-:Y:S02]  /*0130*/  IMAD R0, R0, R3, R2 ;  /* 0x0000000300007224 */ /* 0x000fe400078e0202 */
[----:B------:R-:W-:-:S03]  /*0140*/  HFMA2 R2, -RZ, RZ, 0, 0 ;  /* 0x00000000ff027431 */ /* 0x000fc600000001ff */
[----:B------:R-:W-:-:S04]  /*0150*/  LOP3.LUT R13, R0, 0x1f, RZ, 0xc0, !PT ;  /* 0x0000001f000d7812 */ /* 0x000fc800078ec0ff */
[----:B------:R-:W-:-:S13]  /*0160*/  ISETP.GE.U32.AND P0, PT, R13, UR4, PT ;  /* 0x000000040d007c0c */ /* 0x000fda000bf06070 */
[----:B---34-:R-:W-:Y:S05]  /*0170*/  @P0 BRA `(.L_x_2) ;  /* 0x0000002000c00947 */ /* 0x018fea0003800000 */
[----:B------:R-:W2:Y:S04]  /*0180*/  LDG.E.CONSTANT R20, desc[UR6][R16.64+0x8] ;  /* 0x0000080610147981 */ /* 0x000ea8000c1e9900 */
[----:B------:R-:W3:Y:S04]  /*0190*/  LDG.E.CONSTANT R0, desc[UR6][R16.64+0x4] ;  /* 0x0000040610007981 */ /* 0x000ee8000c1e9900 */
[----:B------:R-:W4:Y:S04]  /*01a0*/  LDG.E.CONSTANT R18, desc[UR6][R16.64+0xc] ;  /* 0x00000c0610127981 */ /* 0x000f28000c1e9900 */
[----:B------:R-:W5:Y:S04]  /*01b0*/  LDG.E.CONSTANT R8, desc[UR6][R16.64+0x14] ;  /* 0x0000140610087981 */ /* 0x000f68000c1e9900 */
[----:B------:R-:W4:Y:S01]  /*01c0*/  LDG.E.CONSTANT R10, desc[UR6][R16.64+0x10] ;  /* 0x00001006100a7981 */ /* 0x000f22000c1e9900 */
[----:B------:R-:W-:-:S04]  /*01d0*/  LOP3.LUT R9, RZ, R13, RZ, 0x33, !PT ;  /* 0x0000000dff097212 */ /* 0x000fc800078e33ff */
[----:B------:R-:W-:-:S04]  /*01e0*/  IADD3 R9, PT, PT, R9, UR4, RZ ;  /* 0x0000000409097c10 */ /* 0x000fc8000fffe0ff */
[----:B------:R-:W-:Y:S01]  /*01f0*/  ISETP.GE.U32.AND P0, PT, R9, 0x60, PT ;  /* 0x000000600900780c */ /* 0x000fe20003f06070 */
[----:B------:R-:W-:Y:S01]  /*0200*/  UMOV UR10, 0x54442d18 ;  /* 0x54442d18000a7882 */ /* 0x000fe20000000000 */
[----:B------:R-:W-:Y:S01]  /*0210*/  UMOV UR11, 0x401921fb ;  /* 0x401921fb000b7882 */ /* 0x000fe20000000000 */
[----:B------:R-:W-:Y:S01]  /*0220*/  BSSY.RECONVERGENT B1, `(.L_x_3) ;  /* 0x000013f000017945 */ /* 0x000fe20003800200 */
[----:B------:R-:W-:Y:S02]  /*0230*/  I2FP.F32.U32 R7, UR8 ;  /* 0x0000000800077c45 */ /* 0x000fe40008201000 */
[----:B------:R-:W-:Y:S02]  /*0240*/  I2FP.F32.U32 R6, UR9 ;  /* 0x0000000900067c45 */ /* 0x000fe40008201000 */
[----:B------:R-:W-:Y:S02]  /*0250*/  MOV R2, RZ ;  /* 0x000000ff00027202 */ /* 0x000fe40000000f00 */
[----:B------:R-:W-:Y:S01]  /*0260*/  MOV R4, R13 ;  /* 0x0000000d00047202 */ /* 0x000fe20000000f00 */
[----:B--2---:R-:W0:Y:S01]  /*0270*/  F2F.F64.F32 R20, R20 ;  /* 0x0000001400147310 */ /* 0x004e220000201800 */
[----:B---3--:R-:W-:-:S07]  /*0280*/  FMUL.RZ R0, R0, 0.15915493667125701904 ;  /* 0x3e22f98300007820 */ /* 0x008fce000040c000 */
[----:B------:R1:W2:Y:S08]  /*0290*/  MUFU.COS R12, R0 ;  /* 0x00000000000c7308 */ /* 0x0002b00000000000 */
[----:B------:R1:W3:Y:S01]  /*02a0*/  MUFU.SIN R11, R0 ;  /* 0x00000000000b7308 */ /* 0x0002e20000000400 */
[----:B-----5:R-:W-:-:S07]  /*02b0*/  FADD R5, R8, R8 ;  /* 0x0000000808057221 */ /* 0x020fce0000000000 */
[----:B----4-:R-:W4:Y:S01]  /*02c0*/  F2F.F64.F32 R18, R18 ;  /* 0x0000001200127310 */ /* 0x010f220000201800 */
[----:B------:R-:W-:Y:S01]  /*02d0*/  FADD R3, R10, R10 ;  /* 0x0000000a0a037221 */ /* 0x000fe20000000000 */
[----:B0-----:R-:W-:Y:S01]  /*02e0*/  DMUL R20, R20, UR10 ;  /* 0x0000000a14147c28 */ /* 0x001fe20008000000 */
[----:B------:R-:W-:Y:S01]  /*02f0*/  FMUL R8, R8, R5 ;  /* 0x0000000508087220 */ /* 0x000fe20000400000 */
[----:B------:R-:W-:Y:S01]  /*0300*/  LEA.HI R5, R9, 0x1, RZ, 0x1b ;  /* 0x0000000109057811 */ /* 0x000fe200078fd8ff */
[----:B------:R-:W-:Y:S01]  /*0310*/  FMUL R10, R10, R3 ;  /* 0x000000030a0a7220 */ /* 0x000fe20000400000 */
[----:B-12---:R-:W-:Y:S07]  /*0320*/  @!P0 BRA `(.L_x_4) ;  /* 0x0000001000b88947 */ /* 0x006fee0003800000 */
[----:B------:R-:W-:Y:S01]  /*0330*/  LOP3.LUT R3, R5, 0xffffffc, RZ, 0xc0, !PT ;  /* 0x0ffffffc05037812 */ /* 0x000fe200078ec0ff */
[----:B------:R-:W-:Y:S01]  /*0340*/  BSSY.RECONVERGENT B0, `(.L_x_5) ;  /* 0x000012b000007945 */ /* 0x000fe20003800200 */
[----:B------:R-:W-:Y:S02]  /*0350*/  LOP3.LUT R4, R13, 0x40, RZ, 0xfc, !PT ;  /* 0x000000400d047812 */ /* 0x000fe400078efcff */
[----:B------:R-:W-:Y:S02]  /*0360*/  MOV R2, RZ ;  /* 0x000000ff00027202 */ /* 0x000fe40000000f00 */
[----:B------:R-:W-:-:S07]  /*0370*/  IADD3 R3, PT, PT, -R3, RZ, RZ ;  /* 0x000000ff03037210 */ /* 0x000fce0007ffe1ff */
.L_x_22:
[----:B------:R-:W0:Y:S01]  /*0380*/  I2F.U32.RP R0, UR5 ;  /* 0x0000000500007d06 */ /* 0x000e220008209000 */
[----:B------:R-:W-:Y:S01]  /*0390*/  ISETP.NE.U32.AND P2, PT, RZ, UR5, PT ;  /* 0x00000005ff007c0c */ /* 0x000fe2000bf45070 */
[----:B------:R-:W-:Y:S06]  /*03a0*/  BSSY.RECONVERGENT B5, `(.L_x_6) ;  /* 0x0000029000057945 */ /* 0x000fec0003800200 */
[----:B------:R-:W-:Y:S08]  /*03b0*/  MUFU.RCP R25, R10 ;  /* 0x0000000a00197308 */ /* 0x000ff00000001000 */
[----:B0-----:R-:W0:Y:S02]  /*03c0*/  MUFU.RCP R0, R0 ;  /* 0x0000000000007308 */ /* 0x001e240000001000 */
[----:B0-----:R-:W-:-:S06]  /*03d0*/  IADD3 R22, PT, PT, R0, 0xffffffe, RZ ;  /* 0x0ffffffe00167810 */ /* 0x001fcc0007ffe0ff */
[----:B------:R0:W1:Y:S02]  /*03e0*/  F2I.FTZ.U32.TRUNC.NTZ R23, R22 ;  /* 0x0000001600177305 */ /* 0x000064000021f000 */
[----:B0-----:R-:W-:Y:S02]  /*03f0*/  MOV R22, RZ ;  /* 0x000000ff00167202 */ /* 0x001fe40000000f00 */
[----:B-1----:R-:W-:-:S05]  /*0400*/  IADD3 R15, PT, PT, RZ, -R23, RZ ;  /* 0x80000017ff0f7210 */ /* 0x002fca0007ffe0ff */
[----:B------:R-:W-:-:S04]  /*0410*/  IMAD R15, R15, UR5, RZ ;  /* 0x000000050f0f7c24 */ /* 0x000fc8000f8e02ff */
[----:B------:R-:W-:Y:S01]  /*0420*/  IMAD.HI.U32 R24, R23, R15, R22 ;  /* 0x0000000f17187227 */ /* 0x000fe200078e0016 */
[----:B------:R-:W-:-:S03]  /*0430*/  IADD3 R23, PT, PT, R4, -0x40, RZ ;  /* 0xffffffc004177810 */ /* 0x000fc60007ffe0ff */
[----:B------:R-:W-:Y:S02]  /*0440*/  FFMA R22, -R10, R25, 1 ;  /* 0x3f8000000a167423 */ /* 0x000fe40000000119 */
[----:B------:R-:W-:-:S04]  /*0450*/  IMAD.HI.U32 R24, R24, R23, RZ ;  /* 0x0000001718187227 */ /* 0x000fc800078e00ff */
[----:B------:R-:W-:Y:S01]  /*0460*/  FFMA R32, R25, R22, R25 ;  /* 0x0000001619207223 */ /* 0x000fe20000000019 */
[----:B------:R-:W-:-:S05]  /*0470*/  IADD3 R26, PT, PT, -R24, RZ, RZ ;  /* 0x000000ff181a7210 */ /* 0x000fca0007ffe1ff */
[----:B------:R-:W-:-:S05]  /*0480*/  IMAD R0, R26, UR5, R23 ;  /* 0x000000051a007c24 */ /* 0x000fca000f8e0217 */
[----:B------:R-:W-:-:S13]  /*0490*/  ISETP.GE.U32.AND P0, PT, R0, UR5, PT ;  /* 0x0000000500007c0c */ /* 0x000fda000bf06070 */
[----:B------:R-:W-:Y:S02]  /*04a0*/  @P0 IADD3 R0, PT, PT, R0, -UR5, RZ ;  /* 0x8000000500000c10 */ /* 0x000fe4000fffe0ff */
[----:B------:R-:W-:Y:S02]  /*04b0*/  @P0 IADD3 R24, PT, PT, R24, 0x1, RZ ;  /* 0x0000000118180810 */ /* 0x000fe40007ffe0ff */
[----:B------:R-:W-:-:S13]  /*04c0*/  ISETP.GE.U32.AND P1, PT, R0, UR5, PT ;  /* 0x0000000500007c0c */ /* 0x000fda000bf26070 */
[----:B------:R-:W-:Y:S02]  /*04d0*/  @P1 IADD3 R24, PT, PT, R24, 0x1, RZ ;  /* 0x0000000118181810 */ /* 0x000fe40007ffe0ff */
[----:B------:R-:W-:-:S04]  /*04e0*/  @!P2 LOP3.LUT R24, RZ, UR5, RZ, 0x33, !PT ;  /* 0x00000005ff18ac12 */ /* 0x000fc8000f8e33ff */
[----:B------:R-:W-:Y:S02]  /*04f0*/  IADD3 R0, PT, PT, -R24, RZ, RZ ;  /* 0x000000ff18007210 */ /* 0x000fe40007ffe1ff */
[----:B------:R-:W-:-:S03]  /*0500*/  I2FP.F32.U32 R15, R24 ;  /* 0x00000018000f7245 */ /* 0x000fc60000201000 */
[----:B------:R-:W-:Y:S02]  /*0510*/  IMAD R0, R0, UR5, R23 ;  /* 0x0000000500007c24 */ /* 0x000fe4000f8e0217 */
[----:B------:R-:W-:-:S03]  /*0520*/  FFMA R15, R6, -0.5, R15 ;  /* 0xbf000000060f7823 */ /* 0x000fc6000000000f */
[----:B------:R-:W-:Y:S01]  /*0530*/  I2FP.F32.U32 R0, R0 ;  /* 0x0000000000007245 */ /* 0x000fe20000201000 */
[----:B---3--:R-:W-:-:S04]  /*0540*/  FMUL R31, R11, R15 ;  /* 0x0000000f0b1f7220 */ /* 0x008fc80000400000 */
[----:B------:R-:W-:-:S04]  /*0550*/  FFMA R0, R7, -0.5, R0 ;  /* 0xbf00000007007823 */ /* 0x000fc80000000000 */
[-C--:B------:R-:W-:Y:S01]  /*0560*/  FFMA R31, R12, R0.reuse, R31 ;  /* 0x000000000c1f7223 */ /* 0x080fe2000000001f */
[----:B------:R-:W-:-:S03]  /*0570*/  FMUL R25, R11, R0 ;  /* 0x000000000b197220 */ /* 0x000fc60000400000 */
[----:B------:R-:W-:Y:S01]  /*0580*/  FMUL R35, R31, R31 ;  /* 0x0000001f1f237220 */ /* 0x000fe20000400000 */
[----:B------:R-:W-:-:S03]  /*0590*/  FFMA R22, R12, R15, -R25 ;  /* 0x0000000f0c167223 */ /* 0x000fc60000000819 */
[----:B------:R-:W0:Y:S01]  /*05a0*/  FCHK P0, R35, R10 ;  /* 0x0000000a23007302 */ /* 0x000e220000000000 */
[----:B------:R-:W-:-:S04]  /*05b0*/  FFMA R27, R35, R32, RZ ;  /* 0x00000020231b7223 */ /* 0x000fc800000000ff */
[----:B------:R-:W-:-:S04]  /*05c0*/  FFMA R0, -R10, R27, R35 ;  /* 0x0000001b0a007223 */ /* 0x000fc80000000123 */
[----:B------:R-:W-:Y:S01]  /*05d0*/  FFMA R32, R32, R0, R27 ;  /* 0x0000000020207223 */ /* 0x000fe2000000001b */
[----:B0-----:R-:W-:Y:S06]  /*05e0*/  @!P0 BRA `(.L_x_7) ;  /* 0x0000000000108947 */ /* 0x001fec0003800000 */
[----:B------:R-:W-:Y:S02]  /*05f0*/  MOV R28, R10 ;  /* 0x0000000a001c7202 */ /* 0x000fe40000000f00 */
[----:B------:R-:W-:-:S07]  /*0600*/  MOV R24, 0x620 ;  /* 0x0000062000187802 */ /* 0x000fce0000000f00 */
[----:B----4-:R-:W-:Y:S05]  /*0610*/  CALL.REL.NOINC `($__internal_0_$__cuda_sm3x_div_rn_noftz_f32_slowpath) ;  /* 0x0000001c00f87944 */ /* 0x010fea0003c00000 */
[----:B------:R-:W-:-:S07]  /*0620*/  MOV R32, R0 ;  /* 0x0000000000207202 */ /* 0x000fce0000000f00 */
.L_x_7:
[----:B------:R-:W-:Y:S05]  /*0630*/  BSYNC.RECONVERGENT B5 ;  /* 0x0000000000057941 */ /* 0x000fea0003800200 */
.L_x_6:
[----:B------:R-:W0:Y:S01]  /*0640*/  MUFU.RCP R15, R8 ;  /* 0x00000008000f7308 */ /* 0x000e220000001000 */
[----:B------:R-:W-:Y:S01]  /*0650*/  FMUL R35, R22, R22 ;  /* 0x0000001616237220 */ /* 0x000fe20000400000 */
[----:B------:R-:W-:Y:S06]  /*0660*/  BSSY.RECONVERGENT B5, `(.L_x_8) ;  /* 0x000000c000057945 */ /* 0x000fec0003800200 */
[----:B------:R-:W1:Y:S01]  /*0670*/  FCHK P0, R35, R8 ;  /* 0x0000000823007302 */ /* 0x000e620000000000 */
[----:B0-----:R-:W-:-:S04]  /*0680*/  FFMA R0, -R8, R15, 1 ;  /* 0x3f80000008007423 */ /* 0x001fc8000000010f */
[----:B------:R-:W-:-:S04]  /*0690*/  FFMA R0, R15, R0, R15 ;  /* 0x000000000f007223 */ /* 0x000fc8000000000f */
[----:B------:R-:W-:-:S04]  /*06a0*/  FFMA R27, R35, R0, RZ ;  /* 0x00000000231b7223 */ /* 0x000fc800000000ff */
[----:B------:R-:W-:-:S04]  /*06b0*/  FFMA R15, -R8, R27, R35 ;  /* 0x0000001b080f7223 */ /* 0x000fc80000000123 */
[----:B------:R-:W-:Y:S01]  /*06c0*/  FFMA R27, R0, R15, R27 ;  /* 0x0000000f001b7223 */ /* 0x000fe2000000001b */
[----:B-1----:R-:W-:Y:S06]  /*06d0*/  @!P0 BRA `(.L_x_9) ;  /* 0x0000000000108947 */ /* 0x002fec0003800000 */
[----:B------:R-:W-:Y:S02]  /*06e0*/  MOV R28, R8 ;  /* 0x00000008001c7202 */ /* 0x000fe40000000f00 */
[----:B------:R-:W-:-:S07]  /*06f0*/  MOV R24, 0x710 ;  /* 0x0000071000187802 */ /* 0x000fce0000000f00 */
[----:B----4-:R-:W-:Y:S05]  /*0700*/  CALL.REL.NOINC `($__internal_0_$__cuda_sm3x_div_rn_noftz_f32_slowpath) ;  /* 0x0000001c00bc7944 */ /* 0x010fea0003c00000 */
[----:B------:R-:W-:-:S07]  /*0710*/  MOV R27, R0 ;  /* 0x00000000001b7202 */ /* 0x000fce0000000f00 */
.L_x_9:
[----:B------:R-:W-:Y:S05]  /*0720*/  BSYNC.RECONVERGENT B5 ;  /* 0x0000000000057941 */ /* 0x000fea0003800200 */
.L_x_8:
[----:B------:R-:W0:Y:S02]  /*0730*/  LDC.64 R24, c[0x0][0x380] ;  /* 0x0000e000ff187b82 */ /* 0x000e240000000a00 */
[----:B0-----:R-:W-:-:S05]  /*0740*/  IMAD.WIDE.U32 R22, R23, 0x4, R24 ;  /* 0x0000000417167825 */ /* 0x001fca00078e0018 */
[----:B------:R-:W2:Y:S01]  /*0750*/  LDG.E.CONSTANT R15, desc[UR6][R22.64] ;  /* 0x00000006160f7981 */ /* 0x000ea2000c1e9900 */
[----:B------:R-:W0:Y:S01]  /*0760*/  I2F.U32.RP R28, UR5 ;  /* 0x00000005001c7d06 */ /* 0x000e220008209000 */
[----:B------:R-:W-:Y:S01]  /*0770*/  IADD3 R0, PT, PT, R4, -0x20, RZ ;  /* 0xffffffe004007810 */ /* 0x000fe20007ffe0ff */
[----:B------:R-:W-:Y:S01]  /*0780*/  FADD R27, R27, R32 ;  /* 0x000000201b1b7221 */ /* 0x000fe20000000000 */
[----:B------:R-:W-:Y:S01]  /*0790*/  ISETP.NE.U32.AND P2, PT, RZ, UR5, PT ;  /* 0x00000005ff007c0c */ /* 0x000fe2000bf45070 */
[----:B------:R-:W-:Y:S02]  /*07a0*/  BSSY.RECONVERGENT B5, `(.L_x_10) ;  /* 0x0000034000057945 */ /* 0x000fe40003800200 */
[----:B------:R-:W-:Y:S02]  /*07b0*/  FMUL R27, R27, -1.4426950216293334961 ;  /* 0xbfb8aa3b1b1b7820 */ /* 0x000fe40000400000 */
[----:B------:R-:W-:Y:S08]  /*07c0*/  MUFU.RCP R33, R10 ;  /* 0x0000000a00217308 */ /* 0x000ff00000001000 */
[----:B0-----:R-:W0:Y:S02]  /*07d0*/  MUFU.RCP R28, R28 ;  /* 0x0000001c001c7308 */ /* 0x001e240000001000 */
[----:B0-----:R-:W-:-:S06]  /*07e0*/  IADD3 R24, PT, PT, R28, 0xffffffe, RZ ;  /* 0x0ffffffe1c187810 */ /* 0x001fcc0007ffe0ff */
[----:B------:R0:W1:Y:S02]  /*07f0*/  F2I.FTZ.U32.TRUNC.NTZ R25, R24 ;  /* 0x0000001800197305 */ /* 0x000064000021f000 */
[----:B0-----:R-:W-:Y:S01]  /*0800*/  HFMA2 R24, -RZ, RZ, 0, 0 ;  /* 0x00000000ff187431 */ /* 0x001fe200000001ff */
[----:B-1----:R-:W-:-:S05]  /*0810*/  IADD3 R29, PT, PT, RZ, -R25, RZ ;  /* 0x80000019ff1d7210 */ /* 0x002fca0007ffe0ff */
[----:B------:R-:W-:-:S04]  /*0820*/  IMAD R29, R29, UR5, RZ ;  /* 0x000000051d1d7c24 */ /* 0x000fc8000f8e02ff */
[----:B------:R-:W-:-:S06]  /*0830*/  IMAD.HI.U32 R29, R25, R29, R24 ;  /* 0x0000001d191d7227 */ /* 0x000fcc00078e0018 */
[----:B------:R-:W-:-:S05]  /*0840*/  IMAD.HI.U32 R26, R29, R0, RZ ;  /* 0x000000001d1a7227 */ /* 0x000fca00078e00ff */
[----:B------:R-:W-:-:S05]  /*0850*/  IADD3 R25, PT, PT, -R26, RZ, RZ ;  /* 0x000000ff1a197210 */ /* 0x000fca0007ffe1ff */
[----:B------:R-:W-:Y:S02]  /*0860*/  IMAD R28, R25, UR5, R0 ;  /* 0x00000005191c7c24 */ /* 0x000fe4000f8e0200 */
[----:B------:R-:W4:Y:S03]  /*0870*/  F2F.F64.F32 R24, R31 ;  /* 0x0000001f00187310 */ /* 0x000f260000201800 */
[----:B------:R-:W-:Y:S01]  /*0880*/  ISETP.GE.U32.AND P0, PT, R28, UR5, PT ;  /* 0x000000051c007c0c */ /* 0x000fe2000bf06070 */
[----:B----4-:R-:W-:-:S12]  /*0890*/  DFMA R24, R20, R24, R18 ;  /* 0x000000181418722b */ /* 0x010fd80000000012 */
[----:B------:R-:W-:Y:S02]  /*08a0*/  @P0 IADD3 R28, PT, PT, R28, -UR5, RZ ;  /* 0x800000051c1c0c10 */ /* 0x000fe4000fffe0ff */
[----:B------:R-:W-:Y:S02]  /*08b0*/  @P0 IADD3 R26, PT, PT, R26, 0x1, RZ ;  /* 0x000000011a1a0810 */ /* 0x000fe40007ffe0ff */
[----:B------:R-:W-:Y:S02]  /*08c0*/  ISETP.GE.U32.AND P1, PT, R28, UR5, PT ;  /* 0x000000051c007c0c */ /* 0x000fe4000bf26070 */
[----:B------:R-:W-:Y:S01]  /*08d0*/  FSETP.GEU.AND P0, PT, R27, -126, PT ;  /* 0xc2fc00001b00780b */ /* 0x000fe20003f0e000 */
[----:B------:R-:W0:Y:S10]  /*08e0*/  F2F.F32.F64 R24, R24 ;  /* 0x0000001800187310 */ /* 0x000e340000301000 */
[----:B------:R-:W-:-:S02]  /*08f0*/  @P1 IADD3 R26, PT, PT, R26, 0x1, RZ ;  /* 0x000000011a1a1810 */ /* 0x000fc40007ffe0ff */
[----:B------:R-:W-:Y:S01]  /*0900*/  @!P2 LOP3.LUT R26, RZ, UR5, RZ, 0x33, !PT ;  /* 0x00000005ff1aac12 */ /* 0x000fe2000f8e33ff */
[----:B------:R-:W-:-:S03]  /*0910*/  @!P0 FMUL R27, R27, 0.5 ;  /* 0x3f0000001b1b8820 */ /* 0x000fc60000400000 */
[----:B------:R-:W-:Y:S01]  /*0920*/  IADD3 R29, PT, PT, -R26, RZ, RZ ;  /* 0x000000ff1a1d7210 */ /* 0x000fe20007ffe1ff */
[----:B0-----:R-:W-:Y:S01]  /*0930*/  FMUL.RZ R28, R24, 0.15915493667125701904 ;  /* 0x3e22f983181c7820 */ /* 0x001fe2000040c000 */
[----:B------:R-:W-:Y:S01]  /*0940*/  I2FP.F32.U32 R31, R26 ;  /* 0x0000001a001f7245 */ /* 0x000fe20000201000 */
[----:B------:R-:W-:Y:S02]  /*0950*/  FFMA R24, -R10, R33, 1 ;  /* 0x3f8000000a187423 */ /* 0x000fe40000000121 */
[----:B------:R-:W-:Y:S01]  /*0960*/  IMAD R26, R29, UR5, R0 ;  /* 0x000000051d1a7c24 */ /* 0x000fe2000f8e0200 */
[----:B------:R-:W-:Y:S01]  /*0970*/  MUFU.COS R25, R28 ;  /* 0x0000001c00197308 */ /* 0x000fe20000000000 */
[----:B------:R-:W-:Y:S01]  /*0980*/  FFMA R31, R6, -0.5, R31 ;  /* 0xbf000000061f7823 */ /* 0x000fe2000000001f */
[----:B------:R-:W-:Y:S02]  /*0990*/  FFMA R33, R33, R24, R33 ;  /* 0x0000001821217223 */ /* 0x000fe40000000021 */
[----:B------:R-:W-:Y:S01]  /*09a0*/  I2FP.F32.U32 R26, R26 ;  /* 0x0000001a001a7245 */ /* 0x000fe20000201000 */
[----:B------:R-:W-:-:S03]  /*09b0*/  FMUL R29, R11, R31 ;  /* 0x0000001f0b1d7220 */ /* 0x000fc60000400000 */
[----:B------:R0:W1:Y:S01]  /*09c0*/  MUFU.EX2 R0, R27 ;  /* 0x0000001b00007308 */ /* 0x0000620000000800 */
[----:B------:R-:W-:-:S04]  /*09d0*/  FFMA R26, R7, -0.5, R26 ;  /* 0xbf000000071a7823 */ /* 0x000fc8000000001a */
[----:B------:R-:W-:-:S04]  /*09e0*/  FFMA R32, R12, R26, R29 ;  /* 0x0000001a0c207223 */ /* 0x000fc8000000001d */
[----:B------:R-:W-:Y:S01]  /*09f0*/  FMUL R35, R32, R32 ;  /* 0x0000002020237220 */ /* 0x000fe20000400000 */
[----:B0-----:R-:W-:-:S03]  /*0a00*/  FMUL R27, R11, R26 ;  /* 0x0000001a0b1b7220 */ /* 0x001fc60000400000 */
[C---:B------:R-:W-:Y:S01]  /*0a10*/  FFMA R24, R33.reuse, R35, RZ ;  /* 0x0000002321187223 */ /* 0x040fe200000000ff */
[----:B------:R-:W-:Y:S01]  /*0a20*/  FFMA R31, R12, R31, -R27 ;  /* 0x0000001f0c1f7223 */ /* 0x000fe2000000081b */
[----:B-1----:R-:W-:Y:S01]  /*0a30*/  @!P0 FMUL R0, R0, R0 ;  /* 0x0000000000008220 */ /* 0x002fe20000400000 */
[----:B------:R-:W0:Y:S01]  /*0a40*/  FCHK P0, R35, R10 ;  /* 0x0000000a23007302 */ /* 0x000e220000000000 */
[----:B------:R-:W-:Y:S02]  /*0a50*/  FFMA R26, -R10, R24, R35 ;  /* 0x000000180a1a7223 */ /* 0x000fe40000000123 */
[----:B------:R-:W-:Y:S02]  /*0a60*/  FMUL R25, R0, R25 ;  /* 0x0000001900197220 */ /* 0x000fe40000400000 */
[----:B------:R-:W-:Y:S02]  /*0a70*/  FFMA R33, R33, R26, R24 ;  /* 0x0000001a21217223 */ /* 0x000fe40000000018 */
[----:B--2---:R-:W-:Y:S01]  /*0a80*/  FFMA R2, R25, R15, R2 ;  /* 0x0000000f19027223 */ /* 0x004fe20000000002 */
[----:B0-----:R-:W-:Y:S06]  /*0a90*/  @!P0 BRA `(.L_x_11) ;  /* 0x0000000000108947 */ /* 0x001fec0003800000 */
[----:B------:R-:W-:Y:S02]  /*0aa0*/  MOV R28, R10 ;  /* 0x0000000a001c7202 */ /* 0x000fe40000000f00 */
[----:B------:R-:W-:-:S07]  /*0ab0*/  MOV R24, 0xad0 ;  /* 0x00000ad000187802 */ /* 0x000fce0000000f00 */
[----:B------:R-:W-:Y:S05]  /*0ac0*/  CALL.REL.NOINC `($__internal_0_$__cuda_sm3x_div_rn_noftz_f32_slowpath) ;  /* 0x0000001800cc7944 */ /* 0x000fea0003c00000 */
[----:B------:R-:W-:-:S07]  /*0ad0*/  MOV R33, R0 ;  /* 0x0000000000217202 */ /* 0x000fce0000000f00 */
.L_x_11:
[----:B------:R-:W-:Y:S05]  /*0ae0*/  BSYNC.RECONVERGENT B5 ;  /* 0x0000000000057941 */ /* 0x000fea0003800200 */
.L_x_10:
        /* <DEDUP_REMOVED lines=12> */
[----:B------:R-:W-:Y:S05]  /*0bb0*/  CALL.REL.NOINC `($__internal_0_$__cuda_sm3x_div_rn_noftz_f32_slowpath) ;  /* 0x0000001800907944 */ /* 0x000fea0003c00000 */
.L_x_13:
[----:B------:R-:W-:Y:S05]  /*0bc0*/  BSYNC.RECONVERGENT B5 ;  /* 0x0000000000057941 */ /* 0x000fea0003800200 */
.L_x_12:
[----:B------:R-:W2:Y:S01]  /*0bd0*/  LDG.E.CONSTANT R15, desc[UR6][R22.64+0x80] ;  /* 0x00008006160f7981 */ /* 0x000ea2000c1e9900 */
[----:B------:R-:W0:Y:S01]  /*0be0*/  I2F.U32.RP R28, UR5 ;  /* 0x00000005001c7d06 */ /* 0x000e220008209000 */
[----:B------:R-:W-:Y:S01]  /*0bf0*/  HFMA2 R24, -RZ, RZ, 0, 0 ;  /* 0x00000000ff187431 */ /* 0x000fe200000001ff */
[----:B------:R-:W-:Y:S01]  /*0c00*/  ISETP.NE.U32.AND P3, PT, RZ, UR5, PT ;  /* 0x00000005ff007c0c */ /* 0x000fe2000bf65070 */
[----:B------:R-:W-:Y:S01]  /*0c10*/  FADD R0, R0, R33 ;  /* 0x0000002100007221 */ /* 0x000fe20000000000 */
[----:B------:R-:W-:Y:S01]  /*0c20*/  BSSY.RECONVERGENT B5, `(.L_x_14) ;  /* 0x0000034000057945 */ /* 0x000fe20003800200 */
[----:B------:R-:W-:Y:S02]  /*0c30*/  IADD3 R31, PT, PT, R4, 0x20, RZ ;  /* 0x00000020041f7810 */ /* 0x000fe40007ffe0ff */
[----:B------:R-:W-:-:S05]  /*0c40*/  FMUL R0, R0, -1.4426950216293334961 ;  /* 0xbfb8aa3b00007820 */ /* 0x000fca0000400000 */
[----:B------:R-:W-:Y:S01]  /*0c50*/  FSETP.GEU.AND P2, PT, R0, -126, PT ;  /* 0xc2fc00000000780b */ /* 0x000fe20003f4e000 */
[----:B0-----:R-:W0:-:S12]  /*0c60*/  MUFU.RCP R28, R28 ;  /* 0x0000001c001c7308 */ /* 0x001e180000001000 */
[----:B------:R-:W-:-:S06]  /*0c70*/  @!P2 FMUL R0, R0, 0.5 ;  /* 0x3f0000000000a820 */ /* 0x000fcc0000400000 */
[----:B------:R-:W1:Y:S01]  /*0c80*/  MUFU.EX2 R0, R0 ;  /* 0x0000000000007308 */ /* 0x000e620000000800 */
[----:B0-----:R-:W-:-:S07]  /*0c90*/  IADD3 R29, PT, PT, R28, 0xffffffe, RZ ;  /* 0x0ffffffe1c1d7810 */ /* 0x001fce0007ffe0ff */
[----:B------:R-:W0:Y:S01]  /*0ca0*/  F2I.FTZ.U32.TRUNC.NTZ R25, R29 ;  /* 0x0000001d00197305 */ /* 0x000e22000021f000 */
[----:B-1----:R-:W-:Y:S01]  /*0cb0*/  @!P2 FMUL R0, R0, R0 ;  /* 0x000000000000a220 */ /* 0x002fe20000400000 */
[----:B0-----:R-:W-:-:S05]  /*0cc0*/  IADD3 R27, PT, PT, RZ, -R25, RZ ;  /* 0x80000019ff1b7210 */ /* 0x001fca0007ffe0ff */
[----:B------:R-:W-:-:S04]  /*0cd0*/  IMAD R27, R27, UR5, RZ ;  /* 0x000000051b1b7c24 */ /* 0x000fc8000f8e02ff */
[----:B------:R-:W-:Y:S02]  /*0ce0*/  IMAD.HI.U32 R27, R25, R27, R24 ;  /* 0x0000001b191b7227 */ /* 0x000fe400078e0018 */
[----:B------:R-:W0:Y:S04]  /*0cf0*/  F2F.F64.F32 R24, R32 ;  /* 0x0000002000187310 */ /* 0x000e280000201800 */
[----:B------:R-:W-:-:S05]  /*0d00*/  IMAD.HI.U32 R26, R27, R4, RZ ;  /* 0x000000041b1a7227 */ /* 0x000fca00078e00ff */
[----:B------:R-:W-:-:S05]  /*0d10*/  IADD3 R27, PT, PT, -R26, RZ, RZ ;  /* 0x000000ff1a1b7210 */ /* 0x000fca0007ffe1ff */
[----:B------:R-:W-:Y:S01]  /*0d20*/  IMAD R27, R27, UR5, R4 ;  /* 0x000000051b1b7c24 */ /* 0x000fe2000f8e0204 */
[----:B0-----:R-:W-:-:S04]  /*0d30*/  DFMA R24, R20, R24, R18 ;  /* 0x000000181418722b */ /* 0x001fc80000000012 */
[----:B------:R-:W-:-:S06]  /*0d40*/  ISETP.GE.U32.AND P0, PT, R27, UR5, PT ;  /* 0x000000051b007c0c */ /* 0x000fcc000bf06070 */
[----:B------:R-:W0:Y:S07]  /*0d50*/  F2F.F32.F64 R24, R24 ;  /* 0x0000001800187310 */ /* 0x000e2e0000301000 */
[----:B------:R-:W-:Y:S02]  /*0d60*/  @P0 IADD3 R27, PT, PT, R27, -UR5, RZ ;  /* 0x800000051b1b0c10 */ /* 0x000fe4000fffe0ff */
[----:B------:R-:W-:Y:S02]  /*0d70*/  @P0 IADD3 R26, PT, PT, R26, 0x1, RZ ;  /* 0x000000011a1a0810 */ /* 0x000fe40007ffe0ff */
[----:B------:R-:W-:-:S02]  /*0d80*/  ISETP.GE.U32.AND P1, PT, R27, UR5, PT ;  /* 0x000000051b007c0c */ /* 0x000fc4000bf26070 */
[----:B------:R-:W1:Y:S01]  /*0d90*/  MUFU.RCP R27, R10 ;  /* 0x0000000a001b7308 */ /* 0x000e620000001000 */
[----:B0-----:R-:W-:-:S07]  /*0da0*/  FMUL.RZ R28, R24, 0.15915493667125701904 ;  /* 0x3e22f983181c7820 */ /* 0x001fce000040c000 */
[----:B------:R-:W0:Y:S03]  /*0db0*/  MUFU.COS R25, R28 ;  /* 0x0000001c00197308 */ /* 0x000e260000000000 */
[----:B------:R-:W-:Y:S02]  /*0dc0*/  @P1 IADD3 R26, PT, PT, R26, 0x1, RZ ;  /* 0x000000011a1a1810 */ /* 0x000fe40007ffe0ff */
[----:B------:R-:W-:-:S04]  /*0dd0*/  @!P3 LOP3.LUT R26, RZ, UR5, RZ, 0x33, !PT ;  /* 0x00000005ff1abc12 */ /* 0x000fc8000f8e33ff */
[----:B------:R-:W-:Y:S01]  /*0de0*/  IADD3 R29, PT, PT, -R26, RZ, RZ ;  /* 0x000000ff1a1d7210 */ /* 0x000fe20007ffe1ff */
[----:B-1----:R-:W-:Y:S01]  /*0df0*/  FFMA R32, -R10, R27, 1 ;  /* 0x3f8000000a207423 */ /* 0x002fe2000000011b */
[----:B------:R-:W-:-:S03]  /*0e00*/  I2FP.F32.U32 R33, R26 ;  /* 0x0000001a00217245 */ /* 0x000fc60000201000 */
[----:B------:R-:W-:Y:S02]  /*0e10*/  IMAD R26, R29, UR5, R4 ;  /* 0x000000051d1a7c24 */ /* 0x000fe4000f8e0204 */
[----:B------:R-:W-:Y:S01]  /*0e20*/  FFMA R32, R27, R32, R27 ;  /* 0x000000201b207223 */ /* 0x000fe2000000001b */
[----:B------:R-:W-:Y:S01]  /*0e30*/  FFMA R33, R6, -0.5, R33 ;  /* 0xbf00000006217823 */ /* 0x000fe20000000021 */
[----:B0-----:R-:W-:Y:S01]  /*0e40*/  FMUL R25, R0, R25 ;  /* 0x0000001900197220 */ /* 0x001fe20000400000 */
[----:B------:R-:W-:Y:S02]  /*0e50*/  I2FP.F32.U32 R26, R26 ;  /* 0x0000001a001a7245 */ /* 0x000fe40000201000 */
[----:B------:R-:W-:-:S03]  /*0e60*/  FMUL R29, R11, R33 ;  /* 0x000000210b1d7220 */ /* 0x000fc60000400000 */
        /* <DEDUP_REMOVED lines=9> */
[----:B--2---:R-:W-:Y:S01]  /*0f00*/  FFMA R2, R25, R15, R2 ;  /* 0x0000000f19027223 */ /* 0x004fe20000000002 */
[----:B0-----:R-:W-:Y:S06]  /*0f10*/  @!P0 BRA `(.L_x_15) ;  /* 0x0000000000108947 */ /* 0x001fec0003800000 */
[----:B------:R-:W-:Y:S02]  /*0f20*/  MOV R28, R10 ;  /* 0x0000000a001c7202 */ /* 0x000fe40000000f00 */
[----:B------:R-:W-:-:S07]  /*0f30*/  MOV R24, 0xf50 ;  /* 0x00000f5000187802 */ /* 0x000fce0000000f00 */
[----:B------:R-:W-:Y:S05]  /*0f40*/  CALL.REL.NOINC `($__internal_0_$__cuda_sm3x_div_rn_noftz_f32_slowpath) ;  /* 0x0000001400ac7944 */ /* 0x000fea0003c00000 */
[----:B------:R-:W-:-:S07]  /*0f50*/  MOV R32, R0 ;  /* 0x0000000000207202 */ /* 0x000fce0000000f00 */
.L_x_15:
[----:B------:R-:W-:Y:S05]  /*0f60*/  BSYNC.RECONVERGENT B5 ;  /* 0x0000000000057941 */ /* 0x000fea0003800200 */
.L_x_14:
        /* <DEDUP_REMOVED lines=13> */
[----:B------:R-:W-:-:S07]  /*1040*/  MOV R27, R0 ;  /* 0x00000000001b7202 */ /* 0x000fce0000000f00 */
.L_x_17:
[----:B------:R-:W-:Y:S05]  /*1050*/  BSYNC.RECONVERGENT B5 ;  /* 0x0000000000057941 */ /* 0x000fea0003800200 */
.L_x_16:
[----:B------:R-:W2:Y:S01]  /*1060*/  LDG.E.CONSTANT R15, desc[UR6][R22.64+0x100] ;  /* 0x00010006160f7981 */ /* 0x000ea2000c1e9900 */
[----:B------:R-:W0:Y:S01]  /*1070*/  I2F.U32.RP R26, UR5 ;  /* 0x00000005001a7d06 */ /* 0x000e220008209000 */
[----:B------:R-:W-:Y:S02]  /*1080*/  HFMA2 R24, -RZ, RZ, 0, 0 ;  /* 0x00000000ff187431 */ /* 0x000fe400000001ff */
[----:B------:R-:W-:Y:S01]  /*1090*/  FADD R27, R27, R32 ;  /* 0x000000201b1b7221 */ /* 0x000fe20000000000 */
[----:B------:R-:W-:Y:S01]  /*10a0*/  ISETP.NE.U32.AND P2, PT, RZ, UR5, PT ;  /* 0x00000005ff007c0c */ /* 0x000fe2000bf45070 */
[----:B------:R-:W-:Y:S03]  /*10b0*/  BSSY.RECONVERGENT B5, `(.L_x_18) ;  /* 0x0000033000057945 */ /* 0x000fe60003800200 */
[----:B------:R-:W1:Y:S08]  /*10c0*/  F2F.F64.F32 R34, R34 ;  /* 0x0000002200227310 */ /* 0x000e700000201800 */
[----:B0-----:R-:W0:Y:S02]  /*10d0*/  MUFU.RCP R26, R26 ;  /* 0x0000001a001a7308 */ /* 0x001e240000001000 */
[----:B0-----:R-:W-:Y:S01]  /*10e0*/  IADD3 R25, PT, PT, R26, 0xffffffe, RZ ;  /* 0x0ffffffe1a197810 */ /* 0x001fe20007ffe0ff */
[----:B------:R-:W-:-:S05]  /*10f0*/  FMUL R26, R27, -1.4426950216293334961 ;  /* 0xbfb8aa3b1b1a7820 */ /* 0x000fca0000400000 */
[----:B------:R-:W0:Y:S08]  /*1100*/  MUFU.RCP R27, R10 ;  /* 0x0000000a001b7308 */ /* 0x000e300000001000 */
[----:B------:R-:W3:Y:S01]  /*1110*/  F2I.FTZ.U32.TRUNC.NTZ R25, R25 ;  /* 0x0000001900197305 */ /* 0x000ee2000021f000 */
[----:B0-----:R-:W-:Y:S01]  /*1120*/  FFMA R30, -R10, R27, 1 ;  /* 0x3f8000000a1e7423 */ /* 0x001fe2000000011b */
[----:B---3--:R-:W-:-:S05]  /*1130*/  IADD3 R29, PT, PT, RZ, -R25, RZ ;  /* 0x80000019ff1d7210 */ /* 0x008fca0007ffe0ff */
[----:B------:R-:W-:-:S04]  /*1140*/  IMAD R29, R29, UR5, RZ ;  /* 0x000000051d1d7c24 */ /* 0x000fc8000f8e02ff */
[----:B------:R-:W-:-:S06]  /*1150*/  IMAD.HI.U32 R0, R25, R29, R24 ;  /* 0x0000001d19007227 */ /* 0x000fcc00078e0018 */
[----:B------:R-:W-:-:S05]  /*1160*/  IMAD.HI.U32 R0, R0, R31, RZ ;  /* 0x0000001f00007227 */ /* 0x000fca00078e00ff */
[----:B------:R-:W-:-:S05]  /*1170*/  IADD3 R24, PT, PT, -R0, RZ, RZ ;  /* 0x000000ff00187210 */ /* 0x000fca0007ffe1ff */
[----:B------:R-:W-:-:S05]  /*1180*/  IMAD R24, R24, UR5, R31 ;  /* 0x0000000518187c24 */ /* 0x000fca000f8e021f */
[----:B------:R-:W-:-:S13]  /*1190*/  ISETP.GE.U32.AND P0, PT, R24, UR5, PT ;  /* 0x0000000518007c0c */ /* 0x000fda000bf06070 */
[----:B------:R-:W-:Y:S02]  /*11a0*/  @P0 IADD3 R24, PT, PT, R24, -UR5, RZ ;  /* 0x8000000518180c10 */ /* 0x000fe4000fffe0ff */
[----:B------:R-:W-:Y:S02]  /*11b0*/  @P0 IADD3 R0, PT, PT, R0, 0x1, RZ ;  /* 0x0000000100000810 */ /* 0x000fe40007ffe0ff */
[----:B------:R-:W-:Y:S01]  /*11c0*/  ISETP.GE.U32.AND P1, PT, R24, UR5, PT ;  /* 0x0000000518007c0c */ /* 0x000fe2000bf26070 */
[----:B-1----:R-:W-:Y:S01]  /*11d0*/  DFMA R24, R20, R34, R18 ;  /* 0x000000221418722b */ /* 0x002fe20000000012 */
[----:B------:R-:W-:-:S09]  /*11e0*/  FSETP.GEU.AND P0, PT, R26, -126, PT ;  /* 0xc2fc00001a00780b */ /* 0x000fd20003f0e000 */
[----:B------:R-:W0:Y:S02]  /*11f0*/  F2F.F32.F64 R24, R24 ;  /* 0x0000001800187310 */ /* 0x000e240000301000 */
[----:B------:R-:W-:Y:S02]  /*1200*/  @P1 IADD3 R0, PT, PT, R0, 0x1, RZ ;  /* 0x0000000100001810 */ /* 0x000fe40007ffe0ff */
[----:B------:R-:W-:Y:S01]  /*1210*/  @!P2 LOP3.LUT R0, RZ, UR5, RZ, 0x33, !PT ;  /* 0x00000005ff00ac12 */ /* 0x000fe2000f8e33ff */
[----:B------:R-:W-:-:S03]  /*1220*/  @!P0 FMUL R26, R26, 0.5 ;  /* 0x3f0000001a1a8820 */ /* 0x000fc60000400000 */
[----:B------:R-:W-:Y:S02]  /*1230*/  IADD3 R28, PT, PT, -R0, RZ, RZ ;  /* 0x000000ff001c7210 */ /* 0x000fe40007ffe1ff */
[----:B------:R-:W-:Y:S02]  /*1240*/  I2FP.F32.U32 R29, R0 ;  /* 0x00000000001d7245 */ /* 0x000fe40000201000 */
[----:B------:R-:W1:Y:S01]  /*1250*/  MUFU.EX2 R0, R26 ;  /* 0x0000001a00007308 */ /* 0x000e620000000800 */
[----:B------:R-:W-:Y:S02]  /*1260*/  IMAD R31, R28, UR5, R31 ;  /* 0x000000051c1f7c24 */ /* 0x000fe4000f8e021f */
[----:B0-----:R-:W-:Y:S01]  /*1270*/  FMUL.RZ R28, R24, 0.15915493667125701904 ;  /* 0x3e22f983181c7820 */ /* 0x001fe2000040c000 */
[----:B------:R-:W-:Y:S02]  /*1280*/  FFMA R32, R6, -0.5, R29 ;  /* 0xbf00000006207823 */ /* 0x000fe4000000001d */
[----:B------:R-:W-:Y:S01]  /*1290*/  I2FP.F32.U32 R24, R31 ;  /* 0x0000001f00187245 */ /* 0x000fe20000201000 */
[----:B------:R-:W-:Y:S01]  /*12a0*/  FFMA R31, R27, R30, R27 ;  /* 0x0000001e1b1f7223 */ /* 0x000fe2000000001b */
[----:B------:R-:W-:Y:S01]  /*12b0*/  FMUL R33, R11, R32 ;  /* 0x000000200b217220 */ /* 0x000fe20000400000 */
[----:B------:R-:W0:Y:S02]  /*12c0*/  MUFU.COS R25, R28 ;  /* 0x0000001c00197308 */ /* 0x000e240000000000 */
[----:B------:R-:W-:-:S04]  /*12d0*/  FFMA R24, R7, -0.5, R24 ;  /* 0xbf00000007187823 */ /* 0x000fc80000000018 */
[-C--:B------:R-:W-:Y:S01]  /*12e0*/  FFMA R33, R12, R24.reuse, R33 ;  /* 0x000000180c217223 */ /* 0x080fe20000000021 */
[----:B------:R-:W-:Y:S01]  /*12f0*/  FMUL R27, R11, R24 ;  /* 0x000000180b1b7220 */ /* 0x000fe20000400000 */
[----:B-1----:R-:W-:Y:S02]  /*1300*/  @!P0 FMUL R0, R0, R0 ;  /* 0x0000000000008220 */ /* 0x002fe40000400000 */
[----:B------:R-:W-:Y:S01]  /*1310*/  FMUL R35, R33, R33 ;  /* 0x0000002121237220 */ /* 0x000fe20000400000 */
[----:B------:R-:W-:-:S03]  /*1320*/  FFMA R32, R12, R32, -R27 ;  /* 0x000000200c207223 */ /* 0x000fc6000000081b */
[----:B------:R-:W1:Y:S01]  /*1330*/  FCHK P0, R35, R10 ;  /* 0x0000000a23007302 */ /* 0x000e620000000000 */
[----:B------:R-:W-:Y:S01]  /*1340*/  FFMA R26, R31, R35, RZ ;  /* 0x000000231f1a7223 */ /* 0x000fe200000000ff */
[----:B0-----:R-:W-:-:S03]  /*1350*/  FMUL R25, R0, R25 ;  /* 0x0000001900197220 */ /* 0x001fc60000400000 */
[----:B------:R-:W-:-:S04]  /*1360*/  FFMA R24, -R10, R26, R35 ;  /* 0x0000001a0a187223 */ /* 0x000fc80000000123 */
[----:B------:R-:W-:Y:S01]  /*1370*/  FFMA R31, R31, R24, R26 ;  /* 0x000000181f1f7223 */ /* 0x000fe2000000001a */
[----:B--2---:R-:W-:Y:S01]  /*1380*/  FFMA R2, R25, R15, R2 ;  /* 0x0000000f19027223 */ /* 0x004fe20000000002 */
[----:B-1----:R-:W-:Y:S06]  /*1390*/  @!P0 BRA `(.L_x_19) ;  /* 0x0000000000108947 */ /* 0x002fec0003800000 */
[----:B------:R-:W-:Y:S02]  /*13a0*/  MOV R28, R10 ;  /* 0x0000000a001c7202 */ /* 0x000fe40000000f00 */
[----:B------:R-:W-:-:S07]  /*13b0*/  MOV R24, 0x13d0 ;  /* 0x000013d000187802 */ /* 0x000fce0000000f00 */
[----:B------:R-:W-:Y:S05]  /*13c0*/  CALL.REL.NOINC `($__internal_0_$__cuda_sm3x_div_rn_noftz_f32_slowpath) ;  /* 0x00000010008c7944 */ /* 0x000fea0003c00000 */
[----:B------:R-:W-:-:S07]  /*13d0*/  MOV R31, R0 ;  /* 0x00000000001f7202 */ /* 0x000fce0000000f00 */
.L_x_19:
[----:B------:R-:W-:Y:S05]  /*13e0*/  BSYNC.RECONVERGENT B5 ;  /* 0x0000000000057941 */ /* 0x000fea0003800200 */
.L_x_18:
        /* <DEDUP_REMOVED lines=13> */
.L_x_21:
[----:B------:R-:W-:Y:S05]  /*14c0*/  BSYNC.RECONVERGENT B5 ;  /* 0x0000000000057941 */ /* 0x000fea0003800200 */
.L_x_20:
[----:B------:R-:W2:Y:S01]  /*14d0*/  LDG.E.CONSTANT R22, desc[UR6][R22.64+0x180] ;  /* 0x0001800616167981 */ /* 0x000ea2000c1e9900 */
[----:B------:R-:W0:Y:S01]  /*14e0*/  F2F.F64.F32 R24, R33 ;  /* 0x0000002100187310 */ /* 0x000e220000201800 */
[----:B------:R-:W-:Y:S01]  /*14f0*/  FADD R0, R0, R31 ;  /* 0x0000001f00007221 */ /* 0x000fe20000000000 */
[----:B------:R-:W-:Y:S02]  /*1500*/  IADD3 R3, PT, PT, R3, 0x4, RZ ;  /* 0x0000000403037810 */ /* 0x000fe40007ffe0ff */
[----:B------:R-:W-:Y:S01]  /*1510*/  IADD3 R4, PT, PT, R4, 0x80, RZ ;  /* 0x0000008004047810 */ /* 0x000fe20007ffe0ff */
[----:B------:R-:W-:-:S05]  /*1520*/  FMUL R0, R0, -1.4426950216293334961 ;  /* 0xbfb8aa3b00007820 */ /* 0x000fca0000400000 */
[----:B------:R-:W-:Y:S01]  /*1530*/  FSETP.GEU.AND P0, PT, R0, -126, PT ;  /* 0xc2fc00000000780b */ /* 0x000fe20003f0e000 */
[----:B0-----:R-:W-:-:S12]  /*1540*/  DFMA R24, R20, R24, R18 ;  /* 0x000000181418722b */ /* 0x001fd80000000012 */
[----:B------:R-:W-:Y:S01]  /*1550*/  @!P0 FMUL R0, R0, 0.5 ;  /* 0x3f00000000008820 */ /* 0x000fe20000400000 */
[----:B------:R-:W0:Y:S08]  /*1560*/  F2F.F32.F64 R24, R24 ;  /* 0x0000001800187310 */ /* 0x000e300000301000 */
[----:B------:R-:W1:Y:S01]  /*1570*/  MUFU.EX2 R15, R0 ;  /* 0x00000000000f7308 */ /* 0x000e620000000800 */
[----:B0-----:R-:W-:-:S07]  /*1580*/  FMUL.RZ R26, R24, 0.15915493667125701904 ;  /* 0x3e22f983181a7820 */ /* 0x001fce000040c000 */
[----:B------:R-:W0:Y:S01]  /*1590*/  MUFU.COS R26, R26 ;  /* 0x0000001a001a7308 */ /* 0x000e220000000000 */
[----:B-1----:R-:W-:Y:S01]  /*15a0*/  @!P0 FMUL R15, R15, R15 ;  /* 0x0000000f0f0f8220 */ /* 0x002fe20000400000 */
[----:B------:R-:W-:-:S03]  /*15b0*/  ISETP.NE.AND P0, PT, R3, RZ, PT ;  /* 0x000000ff0300720c */ /* 0x000fc60003f05270 */
[----:B0-----:R-:W-:-:S04]  /*15c0*/  FMUL R15, R15, R26 ;  /* 0x0000001a0f0f7220 */ /* 0x001fc80000400000 */
[----:B--2---:R-:W-:-:S06]  /*15d0*/  FFMA R2, R15, R22, R2 ;  /* 0x000000160f027223 */ /* 0x004fcc0000000002 */
[----:B------:R-:W-:Y:S05]  /*15e0*/  @P0 BRA `(.L_x_22) ;  /* 0xffffffec00640947 */ /* 0x000fea000383ffff */
[----:B------:R-:W-:Y:S05]  /*15f0*/  BSYNC.RECONVERGENT B0 ;  /* 0x0000000000007941 */ /* 0x000fea0003800200 */
.L_x_5:
[----:B------:R-:W-:-:S07]  /*1600*/  IADD3 R4, PT, PT, R4, -0x40, RZ ;  /* 0xffffffc004047810 */ /* 0x000fce0007ffe0ff */
.L_x_4:
[----:B------:R-:W-:Y:S05]  /*1610*/  BSYNC.RECONVERGENT B1 ;  /* 0x0000000000017941 */ /* 0x000fea0003800200 */
.L_x_3:
[----:B------:R-:W-:-:S13]  /*1620*/  LOP3.LUT P0, R5, R5, 0x3, RZ, 0xc0, !PT ;  /* 0x0000000305057812 */ /* 0x000fda000780c0ff */
[----:B------:R-:W-:Y:S05]  /*1630*/  @!P0 BRA `(.L_x_2) ;  /* 0x0000000c00908947 */ /* 0x000fea0003800000 */
[----:B------:R-:W-:Y:S01]  /*1640*/  ISETP.NE.AND P0, PT, R5, 0x1, PT ;  /* 0x000000010500780c */ /* 0x000fe20003f05270 */
[----:B------:R-:W-:-:S12]  /*1650*/  BSSY.RECONVERGENT B0, `(.L_x_23) ;  /* 0x0000096000007945 */ /* 0x000fd80003800200 */
[----:B------:R-:W-:Y:S05]  /*1660*/  @!P0 BRA `(.L_x_24) ;  /* 0x0000000800508947 */ /* 0x000fea0003800000 */
[----:B------:R-:W0:Y:S01]  /*1670*/  LDCU UR10, c[0x0][0x398] ;  /* 0x00007300ff0a77ac */ /* 0x000e220008000800 */
[----:B------:R-:W1:Y:S01]  /*1680*/  MUFU.RCP R15, R10 ;  /* 0x0000000a000f7308 */ /* 0x000e620000001000 */
[----:B------:R-:W-:Y:S07]  /*1690*/  BSSY.RECONVERGENT B1, `(.L_x_25) ;  /* 0x0000029000017945 */ /* 0x000fee0003800200 */
[----:B0-----:R-:W0:Y:S01]  /*16a0*/  I2F.U32.RP R5, UR10 ;  /* 0x0000000a00057d06 */ /* 0x001e220008209000 */
[----:B------:R-:W-:Y:S01]  /*16b0*/  ISETP.NE.U32.AND P2, PT, RZ, UR10, PT ;  /* 0x0000000aff007c0c */ /* 0x000fe2000bf45070 */
[----:B-1----:R-:W-:-:S06]  /*16c0*/  FFMA R24, -R10, R15, 1 ;  /* 0x3f8000000a187423 */ /* 0x002fcc000000010f */
[----:B0-----:R-:W0:Y:S02]  /*16d0*/  MUFU.RCP R5, R5 ;  /* 0x0000000500057308 */ /* 0x001e240000001000 */
[----:B0-----:R-:W-:-:S06]  /*16e0*/  IADD3 R22, PT, PT, R5, 0xffffffe, RZ ;  /* 0x0ffffffe05167810 */ /* 0x001fcc0007ffe0ff */
[----:B------:R0:W1:Y:S02]  /*16f0*/  F2I.FTZ.U32.TRUNC.NTZ R23, R22 ;  /* 0x0000001600177305 */ /* 0x000064000021f000 */
[----:B0-----:R-:W-:Y:S02]  /*1700*/  MOV R22, RZ ;  /* 0x000000ff00167202 */ /* 0x001fe40000000f00 */
[----:B-1----:R-:W-:-:S05]  /*1710*/  IADD3 R3, PT, PT, RZ, -R23, RZ ;  /* 0x80000017ff037210 */ /* 0x002fca0007ffe0ff */
        /* <DEDUP_REMOVED lines=14> */
[----:B------:R-:W-:Y:S01]  /*1800*/  FFMA R5, R15, R24, R15 ;  /* 0x000000180f057223 */ /* 0x000fe2000000000f */
[----:B------:R-:W-:Y:S02]  /*1810*/  FFMA R22, R6, -0.5, R3 ;  /* 0xbf00000006167823 */ /* 0x000fe40000000003 */
[----:B------:R-:W-:Y:S02]  /*1820*/  I2FP.F32.U32 R0, R0 ;  /* 0x0000000000007245 */ /* 0x000fe40000201000 */
[----:B---3--:R-:W-:-:S03]  /*1830*/  FMUL R3, R11, R22 ;  /* 0x000000160b037220 */ /* 0x008fc60000400000 */
        /* <DEDUP_REMOVED lines=14> */
.L_x_26:
[----:B------:R-:W-:Y:S05]  /*1920*/  BSYNC.RECONVERGENT B1 ;  /* 0x0000000000017941 */ /* 0x000fea0003800200 */
.L_x_25:
        /* <DEDUP_REMOVED lines=13> */
.L_x_28:
[----:B------:R-:W-:Y:S05]  /*1a00*/  BSYNC.RECONVERGENT B1 ;  /* 0x0000000000017941 */ /* 0x000fea0003800200 */
.L_x_27:
[----:B------:R-:W0:Y:S01]  /*1a10*/  LDC.64 R32, c[0x0][0x380] ;  /* 0x0000e000ff207b82 */ /* 0x000e220000000a00 */
[----:B------:R-:W1:Y:S01]  /*1a20*/  LDCU UR10, c[0x0][0x398] ;  /* 0x00007300ff0a77ac */ /* 0x000e620008000800 */
[----:B0-----:R-:W-:-:S05]  /*1a30*/  IMAD.WIDE.U32 R32, R4, 0x4, R32 ;  /* 0x0000000404207825 */ /* 0x001fca00078e0020 */
[----:B------:R-:W2:Y:S01]  /*1a40*/  LDG.E.CONSTANT R15, desc[UR6][R32.64] ;  /* 0x00000006200f7981 */ /* 0x000ea2000c1e9900 */
[----:B-1----:R-:W0:Y:S01]  /*1a50*/  I2F.U32.RP R26, UR10 ;  /* 0x0000000a001a7d06 */ /* 0x002e220008209000 */
[----:B------:R-:W-:Y:S01]  /*1a60*/  IADD3 R24, PT, PT, R4, 0x20, RZ ;  /* 0x0000002004187810 */ /* 0x000fe20007ffe0ff */
        /* <DEDUP_REMOVED lines=26> */
[----:B------:R-:W-:Y:S02]  /*1c10*/  IADD3 R3, PT, PT, -R25, RZ, RZ ;  /* 0x000000ff19037210 */ /* 0x000fe40007ffe1ff */
[----:B------:R-:W-:Y:S01]  /*1c20*/  I2FP.F32.U32 R25, R25 ;  /* 0x0000001900197245 */ /* 0x000fe20000201000 */
[----:B------:R-:W1:Y:S02]  /*1c30*/  MUFU.EX2 R0, R0 ;  /* 0x0000000000007308 */ /* 0x000e640000000800 */
[----:B------:R-:W-:Y:S02]  /*1c40*/  IMAD R24, R3, UR10, R24 ;  /* 0x0000000a03187c24 */ /* 0x000fe4000f8e0218 */
[----:B0-----:R-:W-:Y:S01]  /*1c50*/  FMUL.RZ R3, R22, 0.15915493667125701904 ;  /* 0x3e22f98316037820 */ /* 0x001fe2000040c000 */
[----:B------:R-:W-:Y:S01]  /*1c60*/  FFMA R25, R6, -0.5, R25 ;  /* 0xbf00000006197823 */ /* 0x000fe20000000019 */
[----:B------:R-:W-:Y:S01]  /*1c70*/  FFMA R22, -R10, R27, 1 ;  /* 0x3f8000000a167423 */ /* 0x000fe2000000011b */
[----:B------:R-:W-:-:S02]  /*1c80*/  I2FP.F32.U32 R24, R24 ;  /* 0x0000001800187245 */ /* 0x000fc40000201000 */
[----:B------:R-:W-:Y:S01]  /*1c90*/  FMUL R5, R11, R25 ;  /* 0x000000190b057220 */ /* 0x000fe20000400000 */
[----:B------:R-:W0:Y:S01]  /*1ca0*/  MUFU.COS R3, R3 ;  /* 0x0000000300037308 */ /* 0x000e220000000000 */
[----:B------:R-:W-:Y:S01]  /*1cb0*/  FFMA R22, R27, R22, R27 ;  /* 0x000000161b167223 */ /* 0x000fe2000000001b */
[----:B------:R-:W-:-:S04]  /*1cc0*/  FFMA R24, R7, -0.5, R24 ;  /* 0xbf00000007187823 */ /* 0x000fc80000000018 */
[----:B------:R-:W-:Y:S01]  /*1cd0*/  FFMA R5, R12, R24, R5 ;  /* 0x000000180c057223 */ /* 0x000fe20000000005 */
[----:B-1----:R-:W-:Y:S01]  /*1ce0*/  @!P0 FMUL R0, R0, R0 ;  /* 0x0000000000008220 */ /* 0x002fe20000400000 */
[----:B------:R-:W-:Y:S02]  /*1cf0*/  FMUL R27, R11, R24 ;  /* 0x000000180b1b7220 */ /* 0x000fe40000400000 */
[----:B------:R-:W-:-:S04]  /*1d00*/  FMUL R35, R5, R5 ;  /* 0x0000000505237220 */ /* 0x000fc80000400000 */
[----:B------:R-:W1:Y:S01]  /*1d10*/  FCHK P0, R35, R10 ;  /* 0x0000000a23007302 */ /* 0x000e620000000000 */
[----:B------:R-:W-:Y:S01]  /*1d20*/  FFMA R29, R22, R35, RZ ;  /* 0x00000023161d7223 */ /* 0x000fe200000000ff */
[----:B0-----:R-:W-:Y:S01]  /*1d30*/  FMUL R23, R0, R3 ;  /* 0x0000000300177220 */ /* 0x001fe20000400000 */
[----:B------:R-:W-:Y:S02]  /*1d40*/  FFMA R3, R12, R25, -R27 ;  /* 0x000000190c037223 */ /* 0x000fe4000000081b */
        /* <DEDUP_REMOVED lines=8> */
.L_x_30:
[----:B------:R-:W-:Y:S05]  /*1dd0*/  BSYNC.RECONVERGENT B1 ;  /* 0x0000000000017941 */ /* 0x000fea0003800200 */
.L_x_29:
        /* <DEDUP_REMOVED lines=13> */
.L_x_32:
[----:B------:R-:W-:Y:S05]  /*1eb0*/  BSYNC.RECONVERGENT B1 ;  /* 0x0000000000017941 */ /* 0x000fea0003800200 */
.L_x_31:
[----:B------:R-:W2:Y:S01]  /*1ec0*/  LDG.E.CONSTANT R32, desc[UR6][R32.64+0x80] ;  /* 0x0000800620207981 */ /* 0x000ea2000c1e9900 */
[----:B------:R-:W0:Y:S01]  /*1ed0*/  F2F.F64.F32 R24, R5 ;  /* 0x0000000500187310 */ /* 0x000e220000201800 */
[----:B------:R-:W-:Y:S01]  /*1ee0*/  FADD R0, R0, R22 ;  /* 0x0000001600007221 */ /* 0x000fe20000000000 */
[----:B------:R-:W-:-:S03]  /*1ef0*/  IADD3 R4, PT, PT, R4, 0x40, RZ ;  /* 0x0000004004047810 */ /* 0x000fc60007ffe0ff */
        /* <DEDUP_REMOVED lines=8> */
[----:B-1----:R-:W-:-:S04]  /*1f80*/  @!P0 FMUL R3, R3, R3 ;  /* 0x0000000303038220 */ /* 0x002fc80000400000 */
[----:B0-----:R-:W-:-:S04]  /*1f90*/  FMUL R3, R3, R22 ;  /* 0x0000001603037220 */ /* 0x001fc80000400000 */
[----:B--2---:R-:W-:-:S07]  /*1fa0*/  FFMA R2, R3, R32, R2 ;  /* 0x0000002003027223 */ /* 0x004fce0000000002 */
.L_x_24:
[----:B------:R-:W-:Y:S05]  /*1fb0*/  BSYNC.RECONVERGENT B0 ;  /* 0x0000000000007941 */ /* 0x000fea0003800200 */
.L_x_23:
[----:B------:R-:W-:-:S13]  /*1fc0*/  LOP3.LUT P0, RZ, R9, 0x20, RZ, 0xc0, !PT ;  /* 0x0000002009ff7812 */ /* 0x000fda000780c0ff */
[----:B------:R-:W-:Y:S05]  /*1fd0*/  @P0 BRA `(.L_x_2) ;  /* 0x0000000400280947 */ /* 0x000fea0003800000 */
[----:B------:R-:W0:Y:S01]  /*1fe0*/  LDCU UR10, c[0x0][0x398] ;  /* 0x00007300ff0a77ac */ /* 0x000e220008000800 */
[----:B------:R-:W-:Y:S01]  /*1ff0*/  MUFU.RCP R9, R10 ;  /* 0x0000000a00097308 */ /* 0x000fe20000001000 */
[----:B------:R-:W-:Y:S07]  /*2000*/  BSSY.RECONVERGENT B0, `(.L_x_33) ;  /* 0x0000029000007945 */ /* 0x000fee0003800200 */
[----:B0-----:R-:W0:Y:S01]  /*2010*/  I2F.U32.RP R5, UR10 ;  /* 0x0000000a00057d06 */ /* 0x001e220008209000 */
[----:B------:R-:W-:-:S07]  /*2020*/  ISETP.NE.U32.AND P2, PT, RZ, UR10, PT ;  /* 0x0000000aff007c0c */ /* 0x000fce000bf45070 */
[----:B0-----:R-:W0:Y:S02]  /*2030*/  MUFU.RCP R5, R5 ;  /* 0x0000000500057308 */ /* 0x001e240000001000 */
[----:B0-----:R-:W-:-:S06]  /*2040*/  IADD3 R22, PT, PT, R5, 0xffffffe, RZ ;  /* 0x0ffffffe05167810 */ /* 0x001fcc0007ffe0ff */
[----:B------:R0:W1:Y:S02]  /*2050*/  F2I.FTZ.U32.TRUNC.NTZ R23, R22 ;  /* 0x0000001600177305 */ /* 0x000064000021f000 */
[----:B0-----:R-:W-:Y:S02]  /*2060*/  MOV R22, RZ ;  /* 0x000000ff00167202 */ /* 0x001fe40000000f00 */
[----:B-1----:R-:W-:-:S05]  /*2070*/  IADD3 R3, PT, PT, RZ, -R23, RZ ;  /* 0x80000017ff037210 */ /* 0x002fca0007ffe0ff */
[----:B------:R-:W-:-:S04]  /*2080*/  IMAD R3, R3, UR10, RZ ;  /* 0x0000000a03037c24 */ /* 0x000fc8000f8e02ff */
[----:B------:R-:W-:-:S04]  /*2090*/  IMAD.HI.U32 R3, R23, R3, R22 ;  /* 0x0000000317037227 */ /* 0x000fc800078e0016 */
[----:B------:R-:W-:Y:S02]  /*20a0*/  FFMA R22, -R10, R9, 1 ;  /* 0x3f8000000a167423 */ /* 0x000fe40000000109 */
        /* <DEDUP_REMOVED lines=30> */
.L_x_34:
[----:B------:R-:W-:Y:S05]  /*2290*/  BSYNC.RECONVERGENT B0 ;  /* 0x0000000000007941 */ /* 0x000fea0003800200 */
.L_x_33:
        /* <DEDUP_REMOVED lines=13> */
.L_x_36:
[----:B------:R-:W-:Y:S05]  /*2370*/  BSYNC.RECONVERGENT B0 ;  /* 0x0000000000007941 */ /* 0x000fea0003800200 */
.L_x_35:
[----:B------:R-:W0:Y:S02]  /*2380*/  LDC.64 R8, c[0x0][0x380] ;  /* 0x0000e000ff087b82 */ /* 0x000e240000000a00 */
[----:B0-----:R-:W-:-:S06]  /*2390*/  IMAD.WIDE.U32 R8, R4, 0x4, R8 ;  /* 0x0000000404087825 */ /* 0x001fcc00078e0008 */
[----:B------:R-:W2:Y:S01]  /*23a0*/  LDG.E.CONSTANT R8, desc[UR6][R8.64] ;  /* 0x0000000608087981 */ /* 0x000ea2000c1e9900 */
[----:B------:R-:W4:Y:S01]  /*23b0*/  F2F.F64.F32 R6, R3 ;  /* 0x0000000300067310 */ /* 0x000f220000201800 */
[----:B------:R-:W-:-:S04]  /*23c0*/  FADD R0, R0, R5 ;  /* 0x0000000500007221 */ /* 0x000fc80000000000 */
[----:B------:R-:W-:-:S05]  /*23d0*/  FMUL R0, R0, -1.4426950216293334961 ;  /* 0xbfb8aa3b00007820 */ /* 0x000fca0000400000 */
[----:B------:R-:W-:Y:S01]  /*23e0*/  FSETP.GEU.AND P0, PT, R0, -126, PT ;  /* 0xc2fc00000000780b */ /* 0x000fe20003f0e000 */
[----:B----4-:R-:W-:-:S12]  /*23f0*/  DFMA R6, R20, R6, R18 ;  /* 0x000000061406722b */ /* 0x010fd80000000012 */
        /* <DEDUP_REMOVED lines=8> */
.L_x_2:
[----:B------:R-:W-:Y:S05]  /*2480*/  BSYNC.RECONVERGENT B2 ;  /* 0x0000000000027941 */ /* 0x000fea0003800200 */
.L_x_1:
[----:B------:R-:W0:Y:S01]  /*2490*/  SHFL.DOWN PT, R3, R2, 0x10, 0x1f ;  /* 0x0a001f0002037f89 */ /* 0x000e2200000e0000 */
[----:B------:R-:W-:Y:S01]  /*24a0*/  ISETP.NE.AND P0, PT, R13, RZ, PT ;  /* 0x000000ff0d00720c */ /* 0x000fe20003f05270 */
[----:B0-----:R-:W-:-:S05]  /*24b0*/  FADD R3, R3, R2 ;  /* 0x0000000203037221 */ /* 0x001fca0000000000 */
[----:B------:R-:W0:Y:S02]  /*24c0*/  SHFL.DOWN PT, R0, R3, 0x8, 0x1f ;  /* 0x09001f0003007f89 */ /* 0x000e2400000e0000 */
[----:B0-----:R-:W-:-:S05]  /*24d0*/  FADD R0, R3, R0 ;  /* 0x0000000003007221 */ /* 0x001fca0000000000 */
[----:B------:R-:W0:Y:S02]  /*24e0*/  SHFL.DOWN PT, R5, R0, 0x4, 0x1f ;  /* 0x08801f0000057f89 */ /* 0x000e2400000e0000 */
[----:B0-----:R-:W-:-:S05]  /*24f0*/  FADD R5, R0, R5 ;  /* 0x0000000500057221 */ /* 0x001fca0000000000 */
[----:B------:R-:W0:Y:S02]  /*2500*/  SHFL.DOWN PT, R4, R5, 0x2, 0x1f ;  /* 0x08401f0005047f89 */ /* 0x000e2400000e0000 */
[----:B0-----:R-:W-:-:S05]  /*2510*/  FADD R4, R5, R4 ;  /* 0x0000000405047221 */ /* 0x001fca0000000000 */
[----:B------:R0:W1:Y:S01]  /*2520*/  SHFL.DOWN PT, R7, R4, 0x1, 0x1f ;  /* 0x08201f0004077f89 */ /* 0x00006200000e0000 */
[----:B------:R-:W-:Y:S05]  /*2530*/  @P0 EXIT ;  /* 0x000000000000094d */ /* 0x000fea0003800000 */
[----:B------:R-:W2:Y:S01]  /*2540*/  LDG.E.CONSTANT R0, desc[UR6][R16.64+0x20] ;  /* 0x0000200610007981 */ /* 0x000ea2000c1e9900 */
[----:B------:R-:W5:Y:S03]  /*2550*/  LDC.64 R2, c[0x0][0x388] ;  /* 0x0000e200ff027b82 */ /* 0x000f660000000a00 */
[----:B------:R-:W0:Y:S01]  /*2560*/  LDG.E.CONSTANT R5, desc[UR6][R16.64+0x1c] ;  /* 0x00001c0610057981 */ /* 0x000e22000c1e9900 */
[----:B-1----:R-:W-:Y:S01]  /*2570*/  FADD R7, R4, R7 ;  /* 0x0000000704077221 */ /* 0x002fe20000000000 */
[----:B-----5:R-:W-:-:S04]  /*2580*/  IMAD.WIDE.U32 R14, R14, 0x4, R2 ;  /* 0x000000040e0e7825 */ /* 0x020fc800078e0002 */
[----:B--2---:R-:W-:-:S04]  /*2590*/  FMUL R0, R7, R0 ;  /* 0x0000000007007220 */ /* 0x004fc80000400000 */
[C---:B0-----:R-:W-:Y:S01]  /*25a0*/  FADD R4, R0.reuse, -R5 ;  /* 0x8000000500047221 */ /* 0x041fe20000000000 */
[----:B------:R-:W-:-:S04]  /*25b0*/  FSETP.GT.AND P0, PT, R0, R5, PT ;  /* 0x000000050000720b */ /* 0x000fc80003f04000 */
[----:B------:R-:W-:-:S04]  /*25c0*/  FMNMX R4, RZ, R4, !PT ;  /* 0x00000004ff047209 */ /* 0x000fc80007800000 */
[----:B------:R-:W-:-:S05]  /*25d0*/  FSEL R3, R4, RZ, P0 ;  /* 0x000000ff04037208 */ /* 0x000fca0000000000 */
[----:B------:R-:W-:Y:S01]  /*25e0*/  STG.E desc[UR6][R14.64], R3 ;  /* 0x000000030e007986 */ /* 0x000fe2000c101906 */
[----:B------:R-:W-:Y:S05]  /*25f0*/  EXIT ;  /* 0x000000000000794d */ /* 0x000fea0003800000 */
        .weak           $__internal_0_$__cuda_sm3x_div_rn_noftz_f32_slowpath
        .type           $__internal_0_$__cuda_sm3x_div_rn_noftz_f32_slowpath,@function
        .size           $__internal_0_$__cuda_sm3x_div_rn_noftz_f32_slowpath,(.L_x_143 - $__internal_0_$__cuda_sm3x_div_rn_noftz_f32_slowpath)
$__internal_0_$__cuda_sm3x_div_rn_noftz_f32_slowpath:
[----:B------:R-:W-:Y:S01]  /*2600*/  SHF.R.U32.HI R15, RZ, 0x17, R28 ;  /* 0x00000017ff0f7819 */ /* 0x000fe2000001161c */
[----:B------:R-:W-:Y:S01]  /*2610*/  BSSY.RECONVERGENT B3, `(.L_x_37) ;  /* 0x0000062000037945 */ /* 0x000fe20003800200 */
[----:B------:R-:W-:Y:S02]  /*2620*/  SHF.R.U32.HI R26, RZ, 0x17, R35 ;  /* 0x00000017ff1a7819 */ /* 0x000fe40000011623 */
[----:B------:R-:W-:Y:S02]  /*2630*/  LOP3.LUT R15, R15, 0xff, RZ, 0xc0, !PT ;  /* 0x000000ff0f0f7812 */ /* 0x000fe400078ec0ff */
[----:B------:R-:W-:Y:S02]  /*2640*/  LOP3.LUT R26, R26, 0xff, RZ, 0xc0, !PT ;  /* 0x000000ff1a1a7812 */ /* 0x000fe400078ec0ff */
[----:B------:R-:W-:Y:S02]  /*2650*/  IADD3 R0, PT, PT, R15, -0x1, RZ ;  /* 0xffffffff0f007810 */ /* 0x000fe40007ffe0ff */
[----:B------:R-:W-:-:S02]  /*2660*/  IADD3 R27, PT, PT, R26, -0x1, RZ ;  /* 0xffffffff1a1b7810 */ /* 0x000fc40007ffe0ff */
[----:B------:R-:W-:-:S04]  /*2670*/  ISETP.GT.U32.AND P0, PT, R0, 0xfd, PT ;  /* 0x000000fd0000780c */ /* 0x000fc80003f04070 */
[----:B------:R-:W-:-:S13]  /*2680*/  ISETP.GT.U32.OR P0, PT, R27, 0xfd, P0 ;  /* 0x000000fd1b00780c */ /* 0x000fda0000704470 */
[----:B------:R-:W-:Y:S01]  /*2690*/  @!P0 MOV R25, RZ ;  /* 0x000000ff00198202 */ /* 0x000fe20000000f00 */
[----:B------:R-:W-:Y:S06]  /*26a0*/  @!P0 BRA `(.L_x_38) ;  /* 0x00000000005c8947 */ /* 0x000fec0003800000 */
[----:B------:R-:W-:Y:S02]  /*26b0*/  FSETP.GTU.FTZ.AND P0, PT, |R35|, +INF , PT ;  /* 0x7f8000002300780b */ /* 0x000fe40003f1c200 */
[----:B------:R-:W-:-:S04]  /*26c0*/  FSETP.GTU.FTZ.AND P1, PT, |R28|, +INF , PT ;  /* 0x7f8000001c00780b */ /* 0x000fc80003f3c200 */
[----:B------:R-:W-:-:S13]  /*26d0*/  PLOP3.LUT P0, PT, P0, P1, PT, 0xf8, 0x8f ;  /* 0x00000000008f781c */ /* 0x000fda0000703f70 */
[----:B------:R-:W-:Y:S05]  /*26e0*/  @P0 BRA `(.L_x_39) ;  /* 0x00000004004c0947 */ /* 0x000fea0003800000 */
[----:B------:R-:W-:-:S13]  /*26f0*/  LOP3.LUT P0, RZ, R28, 0x7fffffff, R35, 0xc8, !PT ;  /* 0x7fffffff1cff7812 */ /* 0x000fda000780c823 */
[----:B------:R-:W-:Y:S05]  /*2700*/  @!P0 BRA `(.L_x_40) ;  /* 0x00000004003c8947 */ /* 0x000fea0003800000 */
[C---:B------:R-:W-:Y:S02]  /*2710*/  FSETP.NEU.FTZ.AND P1, PT, |R35|.reuse, +INF , PT ;  /* 0x7f8000002300780b */ /* 0x040fe40003f3d200 */
[----:B------:R-:W-:Y:S02]  /*2720*/  FSETP.NEU.FTZ.AND P2, PT, |R28|, +INF , PT ;  /* 0x7f8000001c00780b */ /* 0x000fe40003f5d200 */
[----:B------:R-:W-:-:S11]  /*2730*/  FSETP.NEU.FTZ.AND P0, PT, |R35|, +INF , PT ;  /* 0x7f8000002300780b */ /* 0x000fd60003f1d200 */
[----:B------:R-:W-:Y:S05]  /*2740*/  @!P2 BRA !P1, `(.L_x_40) ;  /* 0x00000004002ca947 */ /* 0x000fea0004800000 */
[----:B------:R-:W-:-:S04]  /*2750*/  LOP3.LUT P1, RZ, R35, 0x7fffffff, RZ, 0xc0, !PT ;  /* 0x7fffffff23ff7812 */ /* 0x000fc8000782c0ff */
[----:B------:R-:W-:-:S13]  /*2760*/  PLOP3.LUT P1, PT, P2, P1, PT, 0x2f, 0xf2 ;  /* 0x0000000000f2781c */ /* 0x000fda0001722577 */
[----:B------:R-:W-:Y:S05]  /*2770*/  @P1 BRA `(.L_x_41) ;  /* 0x0000000400181947 */ /* 0x000fea0003800000 */
[----:B------:R-:W-:-:S04]  /*2780*/  LOP3.LUT P1, RZ, R28, 0x7fffffff, RZ, 0xc0, !PT ;  /* 0x7fffffff1cff7812 */ /* 0x000fc8000782c0ff */
[----:B------:R-:W-:-:S13]  /*2790*/  PLOP3.LUT P0, PT, P0, P1, PT, 0x2f, 0xf2 ;  /* 0x0000000000f2781c */ /* 0x000fda0000702577 */
[----:B------:R-:W-:Y:S05]  /*27a0*/  @P0 BRA `(.L_x_42) ;  /* 0x0000000400000947 */ /* 0x000fea0003800000 */
[----:B------:R-:W-:Y:S02]  /*27b0*/  ISETP.GE.AND P0, PT, R27, RZ, PT ;  /* 0x000000ff1b00720c */ /* 0x000fe40003f06270 */
[----:B------:R-:W-:-:S11]  /*27c0*/  ISETP.GE.AND P1, PT, R0, RZ, PT ;  /* 0x000000ff0000720c */ /* 0x000fd60003f26270 */
[----:B------:R-:W-:Y:S01]  /*27d0*/  @P0 MOV R25, RZ ;  /* 0x000000ff00190202 */ /* 0x000fe20000000f00 */
[----:B------:R-:W-:Y:S01]  /*27e0*/  @!P0 FFMA R35, R35, 1.84467440737095516160e+19, RZ ;  /* 0x5f80000023238823 */ /* 0x000fe200000000ff */
[----:B------:R-:W-:Y:S01]  /*27f0*/  @!P0 MOV R25, 0xffffffc0 ;  /* 0xffffffc000198802 */ /* 0x000fe20000000f00 */
[----:B------:R-:W-:-:S03]  /*2800*/  @!P1 FFMA R28, R28, 1.84467440737095516160e+19, RZ ;  /* 0x5f8000001c1c9823 */ /* 0x000fc600000000ff */
[----:B------:R-:W-:-:S07]  /*2810*/  @!P1 IADD3 R25, PT, PT, R25, 0x40, RZ ;  /* 0x0000004019199810 */ /* 0x000fce0007ffe0ff */
.L_x_38:
[----:B------:R-:W-:Y:S01]  /*2820*/  LEA R27, R15, 0xc0800000, 0x17 ;  /* 0xc08000000f1b7811 */ /* 0x000fe200078eb8ff */
[----:B------:R-:W-:Y:S01]  /*2830*/  BSSY.RECONVERGENT B4, `(.L_x_43) ;  /* 0x0000036000047945 */ /* 0x000fe20003800200 */
[----:B------:R-:W-:Y:S02]  /*2840*/  IADD3 R26, PT, PT, R26, -0x7f, RZ ;  /* 0xffffff811a1a7810 */ /* 0x000fe40007ffe0ff */
[----:B------:R-:W-:-:S03]  /*2850*/  IADD3 R36, PT, PT, -R27, R28, RZ ;  /* 0x0000001c1b247210 */ /* 0x000fc60007ffe1ff */
[----:B------:R-:W-:Y:S01]  /*2860*/  IMAD R0, R26, -0x800000, R35 ;  /* 0xff8000001a007824 */ /* 0x000fe200078e0223 */
[----:B------:R-:W0:Y:S01]  /*2870*/  MUFU.RCP R28, R36 ;  /* 0x00000024001c7308 */ /* 0x000e220000001000 */
[----:B------:R-:W-:Y:S01]  /*2880*/  FADD.FTZ R27, -R36, -RZ ;  /* 0x800000ff241b7221 */ /* 0x000fe20000010100 */
[----:B------:R-:W-:-:S04]  /*2890*/  IADD3 R26, PT, PT, R26, 0x7f, -R15 ;  /* 0x0000007f1a1a7810 */ /* 0x000fc80007ffe80f */
[----:B------:R-:W-:Y:S01]  /*28a0*/  IADD3 R25, PT, PT, R26, R25, RZ ;  /* 0x000000191a197210 */ /* 0x000fe20007ffe0ff */
[----:B0-----:R-:W-:-:S04]  /*28b0*/  FFMA R29, R28, R27, 1 ;  /* 0x3f8000001c1d7423 */ /* 0x001fc8000000001b */
[----:B------:R-:W-:-:S04]  /*28c0*/  FFMA R29, R28, R29, R28 ;  /* 0x0000001d1c1d7223 */ /* 0x000fc8000000001c */
[----:B------:R-:W-:-:S04]  /*28d0*/  FFMA R28, R0, R29, RZ ;  /* 0x0000001d001c7223 */ /* 0x000fc800000000ff */
[----:B------:R-:W-:-:S04]  /*28e0*/  FFMA R30, R27, R28, R0 ;  /* 0x0000001c1b1e7223 */ /* 0x000fc80000000000 */
[----:B------:R-:W-:-:S04]  /*28f0*/  FFMA R30, R29, R30, R28 ;  /* 0x0000001e1d1e7223 */ /* 0x000fc8000000001c */
[----:B------:R-:W-:-:S04]  /*2900*/  FFMA R27, R27, R30, R0 ;  /* 0x0000001e1b1b7223 */ /* 0x000fc80000000000 */
[----:B------:R-:W-:-:S05]  /*2910*/  FFMA R0, R29, R27, R30 ;  /* 0x0000001b1d007223 */ /* 0x000fca000000001e */
[----:B------:R-:W-:-:S04]  /*2920*/  SHF.R.U32.HI R15, RZ, 0x17, R0 ;  /* 0x00000017ff0f7819 */ /* 0x000fc80000011600 */
[----:B------:R-:W-:-:S04]  /*2930*/  LOP3.LUT R26, R15, 0xff, RZ, 0xc0, !PT ;  /* 0x000000ff0f1a7812 */ /* 0x000fc800078ec0ff */
[----:B------:R-:W-:-:S04]  /*2940*/  IADD3 R15, PT, PT, R26, R25, RZ ;  /* 0x000000191a0f7210 */ /* 0x000fc80007ffe0ff */
[----:B------:R-:W-:-:S04]  /*2950*/  IADD3 R26, PT, PT, R15, -0x1, RZ ;  /* 0xffffffff0f1a7810 */ /* 0x000fc80007ffe0ff */
[----:B------:R-:W-:-:S13]  /*2960*/  ISETP.GE.U32.AND P0, PT, R26, 0xfe, PT ;  /* 0x000000fe1a00780c */ /* 0x000fda0003f06070 */
[----:B------:R-:W-:Y:S05]  /*2970*/  @!P0 BRA `(.L_x_44) ;  /* 0x0000000000808947 */ /* 0x000fea0003800000 */
[----:B------:R-:W-:-:S13]  /*2980*/  ISETP.GT.AND P0, PT, R15, 0xfe, PT ;  /* 0x000000fe0f00780c */ /* 0x000fda0003f04270 */
[----:B------:R-:W-:Y:S05]  /*2990*/  @P0 BRA `(.L_x_45) ;  /* 0x00000000006c0947 */ /* 0x000fea0003800000 */
[----:B------:R-:W-:-:S13]  /*29a0*/  ISETP.GE.AND P0, PT, R15, 0x1, PT ;  /* 0x000000010f00780c */ /* 0x000fda0003f06270 */
[----:B------:R-:W-:Y:S05]  /*29b0*/  @P0 BRA `(.L_x_46) ;  /* 0x0000000000740947 */ /* 0x000fea0003800000 */
[----:B------:R-:W-:Y:S02]  /*29c0*/  ISETP.GE.AND P0, PT, R15, -0x18, PT ;  /* 0xffffffe80f00780c */ /* 0x000fe40003f06270 */
[----:B------:R-:W-:-:S11]  /*29d0*/  LOP3.LUT R0, R0, 0x80000000, RZ, 0xc0, !PT ;  /* 0x8000000000007812 */ /* 0x000fd600078ec0ff */
[----:B------:R-:W-:Y:S05]  /*29e0*/  @!P0 BRA `(.L_x_46) ;  /* 0x0000000000688947 */ /* 0x000fea0003800000 */
[CCC-:B------:R-:W-:Y:S01]  /*29f0*/  FFMA.RZ R25, R29.reuse, R27.reuse, R30.reuse ;  /* 0x0000001b1d197223 */ /* 0x1c0fe2000000c01e */
[CCC-:B------:R-:W-:Y:S01]  /*2a00*/  FFMA.RP R26, R29.reuse, R27.reuse, R30.reuse ;  /* 0x0000001b1d1a7223 */ /* 0x1c0fe2000000801e */
[----:B------:R-:W-:Y:S01]  /*2a10*/  FFMA.RM R29, R29, R27, R30 ;  /* 0x0000001b1d1d7223 */ /* 0x000fe2000000401e */
[----:B------:R-:W-:Y:S02]  /*2a20*/  IADD3 R27, PT, PT, R15, 0x20, RZ ;  /* 0x000000200f1b7810 */ /* 0x000fe40007ffe0ff */
[----:B------:R-:W-:Y:S02]  /*2a30*/  LOP3.LUT R25, R25, 0x7fffff, RZ, 0xc0, !PT ;  /* 0x007fffff19197812 */ /* 0x000fe400078ec0ff */
[----:B------:R-:W-:Y:S02]  /*2a40*/  ISETP.NE.AND P2, PT, R15, RZ, PT ;  /* 0x000000ff0f00720c */ /* 0x000fe40003f45270 */
[----:B------:R-:W-:Y:S02]  /*2a50*/  LOP3.LUT R28, R25, 0x800000, RZ, 0xfc, !PT ;  /* 0x00800000191c7812 */ /* 0x000fe400078efcff */
[----:B------:R-:W-:-:S02]  /*2a60*/  ISETP.NE.AND P1, PT, R15, RZ, PT ;  /* 0x000000ff0f00720c */ /* 0x000fc40003f25270 */
[----:B------:R-:W-:Y:S02]  /*2a70*/  IADD3 R15, PT, PT, -R15, RZ, RZ ;  /* 0x000000ff0f0f7210 */ /* 0x000fe40007ffe1ff */
[----:B------:R-:W-:Y:S02]  /*2a80*/  SHF.L.U32 R27, R28, R27, RZ ;  /* 0x0000001b1c1b7219 */ /* 0x000fe400000006ff */
[----:B------:R-:W-:Y:S02]  /*2a90*/  FSETP.NEU.FTZ.AND P0, PT, R26, R29, PT ;  /* 0x0000001d1a00720b */ /* 0x000fe40003f1d000 */
[----:B------:R-:W-:Y:S02]  /*2aa0*/  SEL R15, R15, RZ, P2 ;  /* 0x000000ff0f0f7207 */ /* 0x000fe40001000000 */
[----:B------:R-:W-:Y:S02]  /*2ab0*/  ISETP.NE.AND P1, PT, R27, RZ, P1 ;  /* 0x000000ff1b00720c */ /* 0x000fe40000f25270 */
[----:B------:R-:W-:-:S02]  /*2ac0*/  SHF.R.U32.HI R28, RZ, R15, R28 ;  /* 0x0000000fff1c7219 */ /* 0x000fc4000001161c */
[----:B------:R-:W-:Y:S02]  /*2ad0*/  PLOP3.LUT P0, PT, P0, P1, PT, 0xf8, 0x8f ;  /* 0x00000000008f781c */ /* 0x000fe40000703f70 */
[----:B------:R-:W-:Y:S02]  /*2ae0*/  SHF.R.U32.HI R25, RZ, 0x1, R28 ;  /* 0x00000001ff197819 */ /* 0x000fe4000001161c */
[----:B------:R-:W-:-:S04]  /*2af0*/  SEL R26, RZ, 0x1, !P0 ;  /* 0x00000001ff1a7807 */ /* 0x000fc80004000000 */
[----:B------:R-:W-:-:S04]  /*2b00*/  LOP3.LUT R15, R26, 0x1, R25, 0xf8, !PT ;  /* 0x000000011a0f7812 */ /* 0x000fc800078ef819 */
[----:B------:R-:W-:-:S04]  /*2b10*/  LOP3.LUT R28, R15, R28, RZ, 0xc0, !PT ;  /* 0x0000001c0f1c7212 */ /* 0x000fc800078ec0ff */
[----:B------:R-:W-:-:S04]  /*2b20*/  IADD3 R25, PT, PT, R25, R28, RZ ;  /* 0x0000001c19197210 */ /* 0x000fc80007ffe0ff */
[----:B------:R-:W-:Y:S01]  /*2b30*/  LOP3.LUT R0, R25, R0, RZ, 0xfc, !PT ;  /* 0x0000000019007212 */ /* 0x000fe200078efcff */
[----:B------:R-:W-:Y:S06]  /*2b40*/  BRA `(.L_x_46) ;  /* 0x0000000000107947 */ /* 0x000fec0003800000 */
.L_x_45:
[----:B------:R-:W-:-:S04]  /*2b50*/  LOP3.LUT R0, R0, 0x80000000, RZ, 0xc0, !PT ;  /* 0x8000000000007812 */ /* 0x000fc800078ec0ff */
[----:B------:R-:W-:Y:S01]  /*2b60*/  LOP3.LUT R0, R0, 0x7f800000, RZ, 0xfc, !PT ;  /* 0x7f80000000007812 */ /* 0x000fe200078efcff */
[----:B------:R-:W-:Y:S06]  /*2b70*/  BRA `(.L_x_46) ;  /* 0x0000000000047947 */ /* 0x000fec0003800000 */
.L_x_44:
[----:B------:R-:W-:-:S07]  /*2b80*/  LEA R0, R25, R0, 0x17 ;  /* 0x0000000019007211 */ /* 0x000fce00078eb8ff */
.L_x_46:
[----:B------:R-:W-:Y:S05]  /*2b90*/  BSYNC.RECONVERGENT B4 ;  /* 0x0000000000047941 */ /* 0x000fea0003800200 */
.L_x_43:
[----:B------:R-:W-:Y:S05]  /*2ba0*/  BRA `(.L_x_47) ;  /* 0x0000000000207947 */ /* 0x000fea0003800000 */
.L_x_42:
[----:B------:R-:W-:-:S04]  /*2bb0*/  LOP3.LUT R28, R28, 0x80000000, R35, 0x48, !PT ;  /* 0x800000001c1c7812 */ /* 0x000fc800078e4823 */
[----:B------:R-:W-:Y:S01]  /*2bc0*/  LOP3.LUT R0, R28, 0x7f800000, RZ, 0xfc, !PT ;  /* 0x7f8000001c007812 */ /* 0x000fe200078efcff */
[----:B------:R-:W-:Y:S06]  /*2bd0*/  BRA `(.L_x_47) ;  /* 0x0000000000147947 */ /* 0x000fec0003800000 */
.L_x_41:
[----:B------:R-:W-:Y:S01]  /*2be0*/  LOP3.LUT R0, R28, 0x80000000, R35, 0x48, !PT ;  /* 0x800000001c007812 */ /* 0x000fe200078e4823 */
[----:B------:R-:W-:Y:S06]  /*2bf0*/  BRA `(.L_x_47) ;  /* 0x00000000000c7947 */ /* 0x000fec0003800000 */
.L_x_40:
[----:B------:R-:W0:Y:S01]  /*2c00*/  MUFU.RSQ R0, -QNAN ;  /* 0xffc0000000007908 */ /* 0x000e220000001400 */
[----:B------:R-:W-:Y:S05]  /*2c10*/  BRA `(.L_x_47) ;  /* 0x0000000000047947 */ /* 0x000fea0003800000 */
.L_x_39:
[----:B------:R-:W-:-:S07]  /*2c20*/  FADD.FTZ R0, R35, R28 ;  /* 0x0000001c23007221 */ /* 0x000fce0000010000 */
.L_x_47:
[----:B------:R-:W-:Y:S05]  /*2c30*/  BSYNC.RECONVERGENT B3 ;  /* 0x0000000000037941 */ /* 0x000fea0003800200 */
.L_x_37:
[----:B------:R-:W-:-:S04]  /*2c40*/  HFMA2 R25, -RZ, RZ, 0, 0 ;  /* 0x00000000ff197431 */ /* 0x000fc800000001ff */
[----:B0-----:R-:W-:Y:S05]  /*2c50*/  RET.REL.NODEC R24 `(_ZN14dynamic_cortex12cuda_kernels21v1_encode_kernel_warpEPKfPfPKNS0_8V1NeuronEjjj) ;  /* 0xffffffd018e87950 */ /* 0x001fea0003c3ffff */
.L_x_48:
        /* <DEDUP_REMOVED lines=10> */
.L_x_143:


//--------------------- .text._ZN14dynamic_cortex12cuda_kernels23v1_encode_kernel_sharedEPKfPfPKNS0_8V1NeuronEjjj --------------------------
	.section	.text._ZN14dynamic_cortex12cuda_kernels23v1_encode_kernel_sharedEPKfPfPKNS0_8V1NeuronEjjj,"ax",@progbits
	.align	128
        .global         _ZN14dynamic_cortex12cuda_kernels23v1_encode_kernel_sharedEPKfPfPKNS0_8V1NeuronEjjj
        .type           _ZN14dynamic_cortex12cuda_kernels23v1_encode_kernel_sharedEPKfPfPKNS0_8V1NeuronEjjj,@function
        .size           _ZN14dynamic_cortex12cuda_kernels23v1_encode_kernel_sharedEPKfPfPKNS0_8V1NeuronEjjj,(.L_x_144 - _ZN14dynamic_cortex12cuda_kernels23v1_encode_kernel_sharedEPKfPfPKNS0_8V1NeuronEjjj)
        .other          _ZN14dynamic_cortex12cuda_kernels23v1_encode_kernel_sharedEPKfPfPKNS0_8V1NeuronEjjj,@"STO_CUDA_ENTRY STV_DEFAULT"
_ZN14dynamic_cortex12cuda_kernels23v1_encode_kernel_sharedEPKfPfPKNS0_8V1NeuronEjjj:
.text._ZN14dynamic_cortex12cuda_kernels23v1_encode_kernel_sharedEPKfPfPKNS0_8V1NeuronEjjj:
[----:B------:R-:W-:Y:S01]  /*0000*/  LDC R1, c[0x0][0x37c] ;  /* 0x0000df00ff017b82 */ /* 0x000fe20000000800 */
[----:B------:R-:W0:Y:S01]  /*0010*/  S2R R7, SR_TID.X ;  /* 0x0000000000077919 */ /* 0x000e220000002100 */
[----:B------:R-:W1:Y:S06]  /*0020*/  LDCU.64 UR14, c[0x0][0x398] ;  /* 0x00007300ff0e77ac */ /* 0x000e6c0008000a00 */
[----:B------:R-:W2:Y:S01]  /*0030*/  S2UR UR5, SR_CTAID.X ;  /* 0x00000000000579c3 */ /* 0x000ea20000002500 */
[----:B------:R-:W-:Y:S01]  /*0040*/  BSSY.RECONVERGENT B0, `(.L_x_49) ;  /* 0x0000012000007945 */ /* 0x000fe20003800200 */
[----:B------:R-:W3:Y:S06]  /*0050*/  LDCU.64 UR12, c[0x0][0x358] ;  /* 0x00006b00ff0c77ac */ /* 0x000eec0008000a00 */
[----:B------:R-:W2:Y:S01]  /*0060*/  LDC R6, c[0x0][0x360] ;  /* 0x0000d800ff067b82 */ /* 0x000ea20000000800 */
[----:B-1----:R-:W-:-:S06]  /*0070*/  UIMAD UR4, UR15, UR14, URZ ;  /* 0x0000000e0f0472a4 */ /* 0x002fcc000f8e02ff */
[----:B0-----:R-:W-:Y:S01]  /*0080*/  ISETP.GE.U32.AND P0, PT, R7, UR4, PT ;  /* 0x0000000407007c0c */ /* 0x001fe2000bf06070 */
[----:B--2---:R-:W-:-:S12]  /*0090*/  IMAD R13, R6, UR5, R7 ;  /* 0x00000005060d7c24 */ /* 0x004fd8000f8e0207 */
[----:B---3--:R-:W-:Y:S05]  /*00a0*/  @P0 BRA `(.L_x_50) ;  /* 0x00000000002c0947 */ /* 0x008fea0003800000 */
[----:B------:R-:W0:Y:S01]  /*00b0*/  S2R R3, SR_CgaCtaId ;  /* 0x0000000000037919 */ /* 0x000e220000008800 */
[----:B------:R-:W1:Y:S01]  /*00c0*/  LDC.64 R4, c[0x0][0x380] ;  /* 0x0000e000ff047b82 */ /* 0x000e620000000a00 */
[----:B------:R-:W-:-:S04]  /*00d0*/  MOV R0, 0x400 ;  /* 0x0000040000007802 */ /* 0x000fc80000000f00 */
[----:B0-----:R-:W-:-:S07]  /*00e0*/  LEA R0, R3, R0, 0x18 ;  /* 0x0000000003007211 */ /* 0x001fce00078ec0ff */
.L_x_51:
[----:B01----:R-:W-:-:S06]  /*00f0*/  IMAD.WIDE.U32 R2, R7, 0x4, R4 ;  /* 0x0000000407027825 */ /* 0x003fcc00078e0004 */
[----:B------:R-:W2:Y:S01]  /*0100*/  LDG.E.CONSTANT R2, desc[UR12][R2.64] ;  /* 0x0000000c02027981 */ /* 0x000ea2000c1e9900 */
[----:B------:R-:W-:Y:S02]  /*0110*/  LEA R9, R7, R0, 0x2 ;  /* 0x0000000007097211 */ /* 0x000fe400078e10ff */
[----:B------:R-:W-:-:S04]  /*0120*/  IADD3 R7, PT, PT, R6, R7, RZ ;  /* 0x0000000706077210 */ /* 0x000fc80007ffe0ff */
[----:B------:R-:W-:Y:S01]  /*0130*/  ISETP.GE.U32.AND P0, PT, R7, UR4, PT ;  /* 0x0000000407007c0c */ /* 0x000fe2000bf06070 */
[----:B--2---:R0:W-:-:S12]  /*0140*/  STS [R9], R2 ;  /* 0x0000000209007388 */ /* 0x0041d80000000800 */
[----:B------:R-:W-:Y:S05]  /*0150*/  @!P0 BRA `(.L_x_51) ;  /* 0xfffffffc00e48947 */ /* 0x000fea000383ffff */
.L_x_50:
[----:B------:R-:W-:Y:S05]  /*0160*/  BSYNC.RECONVERGENT B0 ;  /* 0x0000000000007941 */ /* 0x000fea0003800200 */
.L_x_49:
[----:B------:R-:W1:Y:S01]  /*0170*/  LDCU UR5, c[0x0][0x3a0] ;  /* 0x00007400ff0577ac */ /* 0x000e620008000800 */
[----:B------:R-:W-:Y:S01]  /*0180*/  BAR.SYNC.DEFER_BLOCKING 0x0 ;  /* 0x0000000000007b1d */ /* 0x000fe20000010000 */
[----:B-1----:R-:W-:-:S13]  /*0190*/  ISETP.GE.U32.AND P0, PT, R13, UR5, PT ;  /* 0x000000050d007c0c */ /* 0x002fda000bf06070 */
[----:B------:R-:W-:Y:S05]  /*01a0*/  @P0 EXIT ;  /* 0x000000000000094d */ /* 0x000fea0003800000 */
[----:B------:R-:W1:Y:S01]  /*01b0*/  LDC.64 R14, c[0x0][0x390] ;  /* 0x0000e400ff0e7b82 */ /* 0x000e620000000a00 */
[----:B------:R-:W-:Y:S01]  /*01c0*/  UISETP.NE.AND UP0, UPT, UR14, URZ, UPT ;  /* 0x000000ff0e00728c */ /* 0x000fe2000bf05270 */
[----:B------:R-:W-:-:S03]  /*01d0*/  HFMA2 R28, -RZ, RZ, 0, 0 ;  /* 0x00000000ff1c7431 */ /* 0x000fc600000001ff */
[----:B------:R-:W-:Y:S01]  /*01e0*/  UISETP.EQ.OR UP0, UPT, UR15, URZ, !UP0 ;  /* 0x000000ff0f00728c */ /* 0x000fe2000c702670 */
[----:B-1----:R-:W-:-:S08]  /*01f0*/  IMAD.WIDE.U32 R14, R13, 0x24, R14 ;  /* 0x000000240d0e7825 */ /* 0x002fd000078e000e */
[----:B------:R-:W-:Y:S05]  /*0200*/  BRA.U UP0, `(.L_x_52) ;  /* 0x0000001900587547 */ /* 0x000fea000b800000 */
[----:B------:R-:W2:Y:S04]  /*0210*/  LDG.E.CONSTANT R0, desc[UR12][R14.64+0x4] ;  /* 0x0000040c0e007981 */ /* 0x000ea8000c1e9900 */
[----:B------:R-:W3:Y:S04]  /*0220*/  LDG.E.CONSTANT R18, desc[UR12][R14.64+0x8] ;  /* 0x0000080c0e127981 */ /* 0x000ee8000c1e9900 */
[----:B------:R-:W4:Y:S04]  /*0230*/  LDG.E.CONSTANT R16, desc[UR12][R14.64+0xc] ;  /* 0x00000c0c0e107981 */ /* 0x000f28000c1e9900 */
[----:B------:R-:W5:Y:S04]  /*0240*/  LDG.E.CONSTANT R10, desc[UR12][R14.64+0x10] ;  /* 0x0000100c0e0a7981 */ /* 0x000f68000c1e9900 */
[----:B0-----:R-:W5:Y:S01]  /*0250*/  LDG.E.CONSTANT R9, desc[UR12][R14.64+0x14] ;  /* 0x0000140c0e097981 */ /* 0x001f62000c1e9900 */
[----:B------:R-:W-:Y:S01]  /*0260*/  UMOV UR4, 0x54442d18 ;  /* 0x54442d1800047882 */ /* 0x000fe20000000000 */
[----:B------:R-:W-:Y:S01]  /*0270*/  UMOV UR5, 0x401921fb ;  /* 0x401921fb00057882 */ /* 0x000fe20000000000 */
[----:B------:R-:W-:-:S02]  /*0280*/  I2FP.F32.U32 R8, UR15 ;  /* 0x0000000f00087c45 */ /* 0x000fc40008201000 */
[----:B------:R-:W-:Y:S02]  /*0290*/  MOV R28, RZ ;  /* 0x000000ff001c7202 */ /* 0x000fe40000000f00 */
[----:B------:R-:W-:Y:S01]  /*02a0*/  I2FP.F32.U32 R7, UR14 ;  /* 0x0000000e00077c45 */ /* 0x000fe20008201000 */
[----:B------:R-:W-:Y:S02]  /*02b0*/  ULOP3.LUT UR10, UR14, 0x3, URZ, 0xc0, !UPT ;  /* 0x000000030e0a7892 */ /* 0x000fe4000f8ec0ff */
[----:B------:R-:W-:Y:S02]  /*02c0*/  ULOP3.LUT UR6, UR14, 0xfffffffc, URZ, 0xc0, !UPT ;  /* 0xfffffffc0e067892 */ /* 0x000fe4000f8ec0ff */
[----:B------:R-:W-:Y:S01]  /*02d0*/  USHF.L.U32 UR11, UR14, 0x2, URZ ;  /* 0x000000020e0b7899 */ /* 0x000fe200080006ff */
[----:B--2---:R-:W-:Y:S01]  /*02e0*/  FMUL.RZ R2, R0, 0.15915493667125701904 ;  /* 0x3e22f98300027820 */ /* 0x004fe2000040c000 */
[----:B---3--:R-:W0:Y:S08]  /*02f0*/  F2F.F64.F32 R18, R18 ;  /* 0x0000001200127310 */ /* 0x008e300000201800 */
[----:B------:R1:W2:Y:S08]  /*0300*/  MUFU.COS R11, R2 ;  /* 0x00000002000b7308 */ /* 0x0002b00000000000 */
[----:B------:R1:W3:Y:S08]  /*0310*/  MUFU.SIN R12, R2 ;  /* 0x00000002000c7308 */ /* 0x0002f00000000400 */
[----:B----4-:R-:W4:Y:S01]  /*0320*/  F2F.F64.F32 R16, R16 ;  /* 0x0000001000107310 */ /* 0x010f220000201800 */
[----:B-----5:R-:W-:Y:S01]  /*0330*/  FADD R3, R10, R10 ;  /* 0x0000000a0a037221 */ /* 0x020fe20000000000 */
[----:B------:R-:W-:Y:S01]  /*0340*/  FADD R0, R9, R9 ;  /* 0x0000000909007221 */ /* 0x000fe20000000000 */
[----:B0-----:R-:W-:-:S02]  /*0350*/  DMUL R18, R18, UR4 ;  /* 0x0000000412127c28 */ /* 0x001fc40008000000 */
[----:B------:R-:W-:Y:S01]  /*0360*/  FMUL R10, R10, R3 ;  /* 0x000000030a0a7220 */ /* 0x000fe20000400000 */
[----:B------:R-:W-:Y:S01]  /*0370*/  FMUL R9, R9, R0 ;  /* 0x0000000009097220 */ /* 0x000fe20000400000 */
[----:B-12---:R-:W-:-:S07]  /*0380*/  UMOV UR4, URZ ;  /* 0x000000ff00047c82 */ /* 0x006fce0008000000 */
.L_x_84:
[----:B------:R-:W0:Y:S01]  /*0390*/  LDCU UR5, c[0x0][0x398] ;  /* 0x00007300ff0577ac */ /* 0x000e220008000800 */
[----:B------:R-:W-:-:S05]  /*03a0*/  I2FP.F32.U32 R3, UR4 ;  /* 0x0000000400037c45 */ /* 0x000fca0008201000 */
[----:B------:R-:W-:-:S04]  /*03b0*/  FFMA R3, R8, -0.5, R3 ;  /* 0xbf00000008037823 */ /* 0x000fc80000000003 */
[-C--:B---3--:R-:W-:Y:S01]  /*03c0*/  FMUL R6, R12, R3.reuse ;  /* 0x000000030c067220 */ /* 0x088fe20000400000 */
[----:B------:R-:W-:Y:S01]  /*03d0*/  FMUL R5, R11, R3 ;  /* 0x000000030b057220 */ /* 0x000fe20000400000 */
[----:B0-----:R-:W-:-:S03]  /*03e0*/  UISETP.GE.U32.AND UP0, UPT, UR5, 0x4, UPT ;  /* 0x000000040500788c */ /* 0x001fc6000bf06070 */
[----:B------:R-:W-:-:S06]  /*03f0*/  UMOV UR5, URZ ;  /* 0x000000ff00057c82 */ /* 0x000fcc0008000000 */
[----:B------:R-:W-:Y:S05]  /*0400*/  BRA.U !UP0, `(.L_x_53) ;  /* 0x0000000d08447547 */ /* 0x000fea000b800000 */
[----:B------:R-:W0:Y:S01]  /*0410*/  S2UR UR7, SR_CgaCtaId ;  /* 0x00000000000779c3 */ /* 0x000e220000008800 */
[----:B------:R-:W-:Y:S02]  /*0420*/  UMOV UR5, 0x400 ;  /* 0x0000040000057882 */ /* 0x000fe40000000000 */
[----:B0-----:R-:W-:-:S04]  /*0430*/  ULEA UR5, UR7, UR5, 0x18 ;  /* 0x0000000507057291 */ /* 0x001fc8000f8ec0ff */
[----:B------:R-:W-:-:S04]  /*0440*/  UIMAD UR5, UR11, UR4, UR5 ;  /* 0x000000040b0572a4 */ /* 0x000fc8000f8e0205 */
[----:B------:R-:W-:-:S03]  /*0450*/  UIADD3 UR7, UPT, UPT, UR5, 0x8, URZ ;  /* 0x0000000805077890 */ /* 0x000fc6000fffe0ff */
[----:B------:R-:W-:-:S09]  /*0460*/  UMOV UR5, URZ ;  /* 0x000000ff00057c82 */ /* 0x000fd20008000000 */
.L_x_70:
[----:B------:R-:W-:Y:S01]  /*0470*/  I2FP.F32.U32 R0, UR5 ;  /* 0x0000000500007c45 */ /* 0x000fe20008201000 */
[----:B------:R-:W0:Y:S01]  /*0480*/  MUFU.RCP R21, R10 ;  /* 0x0000000a00157308 */ /* 0x000e220000001000 */
[----:B------:R-:W-:Y:S03]  /*0490*/  BSSY.RECONVERGENT B2, `(.L_x_54) ;  /* 0x0000010000027945 */ /* 0x000fe60003800200 */
[----:B------:R-:W-:-:S04]  /*04a0*/  FFMA R3, R7, -0.5, R0 ;  /* 0xbf00000007037823 */ /* 0x000fc80000000000 */
[-C--:B------:R-:W-:Y:S01]  /*04b0*/  FFMA R4, R11, R3.reuse, R6 ;  /* 0x000000030b047223 */ /* 0x080fe20000000006 */
[----:B------:R-:W-:-:S03]  /*04c0*/  FFMA R3, R12, -R3, R5 ;  /* 0x800000030c037223 */ /* 0x000fc60000000005 */
[----:B------:R-:W-:-:S04]  /*04d0*/  FMUL R0, R4, R4 ;  /* 0x0000000404007220 */ /* 0x000fc80000400000 */
        /* <DEDUP_REMOVED lines=9> */
[----:B----4-:R-:W-:Y:S05]  /*0570*/  CALL.REL.NOINC `($__internal_1_$__cuda_sm3x_div_rn_noftz_f32_slowpath) ;  /* 0x0000001400a87944 */ /* 0x010fea0003c00000 */
[----:B------:R-:W-:-:S07]  /*0580*/  MOV R26, R0 ;  /* 0x00000000001a7202 */ /* 0x000fce0000000f00 */
.L_x_55:
[----:B------:R-:W-:Y:S05]  /*0590*/  BSYNC.RECONVERGENT B2 ;  /* 0x0000000000027941 */ /* 0x000fea0003800200 */
.L_x_54:
        /* <DEDUP_REMOVED lines=14> */
.L_x_57:
[----:B------:R-:W-:Y:S05]  /*0680*/  BSYNC.RECONVERGENT B2 ;  /* 0x0000000000027941 */ /* 0x000fea0003800200 */
.L_x_56:
[----:B------:R-:W4:Y:S01]  /*0690*/  F2F.F64.F32 R2, R4 ;  /* 0x0000000400027310 */ /* 0x000f220000201800 */
[----:B------:R-:W-:Y:S01]  /*06a0*/  FADD R21, R21, R26 ;  /* 0x0000001a15157221 */ /* 0x000fe20000000000 */
[----:B------:R-:W-:Y:S01]  /*06b0*/  UIADD3 UR8, UPT, UPT, UR5, 0x1, URZ ;  /* 0x0000000105087890 */ /* 0x000fe2000fffe0ff */
[----:B------:R-:W-:Y:S02]  /*06c0*/  BSSY.RECONVERGENT B2, `(.L_x_58) ;  /* 0x000001f000027945 */ /* 0x000fe40003800200 */
[----:B------:R-:W-:Y:S02]  /*06d0*/  FMUL R20, R21, -1.4426950216293334961 ;  /* 0xbfb8aa3b15147820 */ /* 0x000fe40000400000 */
[----:B------:R-:W0:Y:S01]  /*06e0*/  LDS R21, [UR7+-0x8] ;  /* 0xfffff807ff157984 */ /* 0x000e220008000800 */
[----:B------:R-:W1:Y:S01]  /*06f0*/  MUFU.RCP R25, R10 ;  /* 0x0000000a00197308 */ /* 0x000e620000001000 */
[----:B------:R-:W-:Y:S02]  /*0700*/  I2FP.F32.U32 R0, UR8 ;  /* 0x0000000800007c45 */ /* 0x000fe40008201000 */
[----:B------:R-:W-:-:S03]  /*0710*/  FSETP.GEU.AND P0, PT, R20, -126, PT ;  /* 0xc2fc00001400780b */ /* 0x000fc60003f0e000 */
[----:B------:R-:W-:Y:S01]  /*0720*/  FFMA R0, R7, -0.5, R0 ;  /* 0xbf00000007007823 */ /* 0x000fe20000000000 */
[----:B----4-:R-:W-:-:S03]  /*0730*/  DFMA R2, R18, R2, R16 ;  /* 0x000000021202722b */ /* 0x010fc60000000010 */
[----:B------:R-:W-:-:S06]  /*0740*/  FFMA R4, R11, R0, R6 ;  /* 0x000000000b047223 */ /* 0x000fcc0000000006 */
[----:B------:R-:W-:Y:S01]  /*0750*/  @!P0 FMUL R20, R20, 0.5 ;  /* 0x3f00000014148820 */ /* 0x000fe20000400000 */
[----:B------:R2:W3:Y:S01]  /*0760*/  F2F.F32.F64 R2, R2 ;  /* 0x0000000200027310 */ /* 0x0004e20000301000 */
[----:B-1----:R-:W-:-:S04]  /*0770*/  FFMA R26, -R10, R25, 1 ;  /* 0x3f8000000a1a7423 */ /* 0x002fc80000000119 */
[----:B------:R-:W-:Y:S01]  /*0780*/  FFMA R26, R25, R26, R25 ;  /* 0x0000001a191a7223 */ /* 0x000fe20000000019 */
[----:B------:R-:W-:Y:S02]  /*0790*/  FMUL R25, R4, R4 ;  /* 0x0000000404197220 */ /* 0x000fe40000400000 */
[----:B------:R-:W1:Y:S02]  /*07a0*/  MUFU.EX2 R22, R20 ;  /* 0x0000001400167308 */ /* 0x000e640000000800 */
[----:B--2---:R-:W-:Y:S01]  /*07b0*/  FFMA R3, R26, R25, RZ ;  /* 0x000000191a037223 */ /* 0x004fe200000000ff */
[----:B---3--:R-:W-:-:S03]  /*07c0*/  FMUL.RZ R24, R2, 0.15915493667125701904 ;  /* 0x3e22f98302187820 */ /* 0x008fc6000040c000 */
[----:B------:R-:W-:Y:S02]  /*07d0*/  FFMA R2, -R10, R3, R25 ;  /* 0x000000030a027223 */ /* 0x000fe40000000119 */
[----:B------:R-:W2:Y:S02]  /*07e0*/  MUFU.COS R23, R24 ;  /* 0x0000001800177308 */ /* 0x000ea40000000000 */
[----:B------:R-:W-:Y:S01]  /*07f0*/  FFMA R26, R26, R2, R3 ;  /* 0x000000021a1a7223 */ /* 0x000fe20000000003 */
[----:B------:R-:W-:Y:S01]  /*0800*/  FFMA R3, R12, -R0, R5 ;  /* 0x800000000c037223 */ /* 0x000fe20000000005 */
[----:B-1----:R-:W-:-:S04]  /*0810*/  @!P0 FMUL R22, R22, R22 ;  /* 0x0000001616168220 */ /* 0x002fc80000400000 */
[----:B------:R-:W1:Y:S01]  /*0820*/  FCHK P0, R25, R10 ;  /* 0x0000000a19007302 */ /* 0x000e620000000000 */
[----:B--2---:R-:W-:-:S04]  /*0830*/  FMUL R23, R22, R23 ;  /* 0x0000001716177220 */ /* 0x004fc80000400000 */
[----:B0-----:R-:W-:Y:S01]  /*0840*/  FFMA R28, R23, R21, R28 ;  /* 0x00000015171c7223 */ /* 0x001fe2000000001c */
[----:B-1----:R-:W-:Y:S06]  /*0850*/  @!P0 BRA `(.L_x_59) ;  /* 0x0000000000148947 */ /* 0x002fec0003800000 */
[----:B------:R-:W-:Y:S02]  /*0860*/  MOV R0, R25 ;  /* 0x0000001900007202 */ /* 0x000fe40000000f00 */
[----:B------:R-:W-:Y:S02]  /*0870*/  MOV R24, R10 ;  /* 0x0000000a00187202 */ /* 0x000fe40000000f00 */
[----:B------:R-:W-:-:S07]  /*0880*/  MOV R20, 0x8a0 ;  /* 0x000008a000147802 */ /* 0x000fce0000000f00 */
[----:B------:R-:W-:Y:S05]  /*0890*/  CALL.REL.NOINC `($__internal_1_$__cuda_sm3x_div_rn_noftz_f32_slowpath) ;  /* 0x0000001000e07944 */ /* 0x000fea0003c00000 */
[----:B------:R-:W-:-:S07]  /*08a0*/  MOV R26, R0 ;  /* 0x00000000001a7202 */ /* 0x000fce0000000f00 */
.L_x_59:
[----:B------:R-:W-:Y:S05]  /*08b0*/  BSYNC.RECONVERGENT B2 ;  /* 0x0000000000027941 */ /* 0x000fea0003800200 */
.L_x_58:
        /* <DEDUP_REMOVED lines=11> */
[----:B------:R-:W-:Y:S02]  /*0970*/  MOV R24, R9 ;  /* 0x0000000900187202 */ /* 0x000fe40000000f00 */
[----:B------:R-:W-:-:S07]  /*0980*/  MOV R20, 0x9a0 ;  /* 0x000009a000147802 */ /* 0x000fce0000000f00 */
[----:B------:R-:W-:Y:S05]  /*0990*/  CALL.REL.NOINC `($__internal_1_$__cuda_sm3x_div_rn_noftz_f32_slowpath) ;  /* 0x0000001000a07944 */ /* 0x000fea0003c00000 */
.L_x_61:
[----:B------:R-:W-:Y:S05]  /*09a0*/  BSYNC.RECONVERGENT B2 ;  /* 0x0000000000027941 */ /* 0x000fea0003800200 */
.L_x_60:
[----:B------:R-:W0:Y:S01]  /*09b0*/  F2F.F64.F32 R2, R4 ;  /* 0x0000000400027310 */ /* 0x000e220000201800 */
[----:B------:R-:W-:Y:S01]  /*09c0*/  FADD R0, R0, R26 ;  /* 0x0000001a00007221 */ /* 0x000fe20000000000 */
[----:B------:R-:W1:Y:S01]  /*09d0*/  LDS R21, [UR7+-0x4] ;  /* 0xfffffc07ff157984 */ /* 0x000e620008000800 */
[----:B------:R-:W-:Y:S01]  /*09e0*/  UIADD3 UR8, UPT, UPT, UR5, 0x2, URZ ;  /* 0x0000000205087890 */ /* 0x000fe2000fffe0ff */
[----:B------:R-:W-:Y:S01]  /*09f0*/  BSSY.RECONVERGENT B2, `(.L_x_62) ;  /* 0x000001e000027945 */ /* 0x000fe20003800200 */
[----:B------:R-:W-:-:S03]  /*0a00*/  FMUL R20, R0, -1.4426950216293334961 ;  /* 0xbfb8aa3b00147820 */ /* 0x000fc60000400000 */
[----:B------:R-:W2:Y:S01]  /*0a10*/  MUFU.RCP R25, R10 ;  /* 0x0000000a00197308 */ /* 0x000ea20000001000 */
[----:B------:R-:W-:Y:S02]  /*0a20*/  I2FP.F32.U32 R0, UR8 ;  /* 0x0000000800007c45 */ /* 0x000fe40008201000 */
[----:B------:R-:W-:-:S03]  /*0a30*/  FSETP.GEU.AND P0, PT, R20, -126, PT ;  /* 0xc2fc00001400780b */ /* 0x000fc60003f0e000 */
[----:B------:R-:W-:Y:S01]  /*0a40*/  FFMA R0, R7, -0.5, R0 ;  /* 0xbf00000007007823 */ /* 0x000fe20000000000 */
[----:B0-----:R-:W-:-:S03]  /*0a50*/  DFMA R2, R18, R2, R16 ;  /* 0x000000021202722b */ /* 0x001fc60000000010 */
[----:B------:R-:W-:-:S06]  /*0a60*/  FFMA R26, R11, R0, R6 ;  /* 0x000000000b1a7223 */ /* 0x000fcc0000000006 */
[----:B------:R-:W-:Y:S01]  /*0a70*/  @!P0 FMUL R20, R20, 0.5 ;  /* 0x3f00000014148820 */ /* 0x000fe20000400000 */
[----:B------:R0:W3:Y:S01]  /*0a80*/  F2F.F32.F64 R2, R2 ;  /* 0x0000000200027310 */ /* 0x0000e20000301000 */
[----:B--2---:R-:W-:-:S04]  /*0a90*/  FFMA R4, -R10, R25, 1 ;  /* 0x3f8000000a047423 */ /* 0x004fc80000000119 */
[----:B------:R-:W-:Y:S01]  /*0aa0*/  FFMA R4, R25, R4, R25 ;  /* 0x0000000419047223 */ /* 0x000fe20000000019 */
[----:B------:R-:W-:Y:S02]  /*0ab0*/  FMUL R25, R26, R26 ;  /* 0x0000001a1a197220 */ /* 0x000fe40000400000 */
[----:B------:R-:W2:Y:S02]  /*0ac0*/  MUFU.EX2 R22, R20 ;  /* 0x0000001400167308 */ /* 0x000ea40000000800 */
[----:B0-----:R-:W-:Y:S01]  /*0ad0*/  FFMA R3, R4, R25, RZ ;  /* 0x0000001904037223 */ /* 0x001fe200000000ff */
[----:B---3--:R-:W-:-:S03]  /*0ae0*/  FMUL.RZ R24, R2, 0.15915493667125701904 ;  /* 0x3e22f98302187820 */ /* 0x008fc6000040c000 */
[----:B------:R-:W-:Y:S02]  /*0af0*/  FFMA R2, -R10, R3, R25 ;  /* 0x000000030a027223 */ /* 0x000fe40000000119 */
[----:B------:R-:W0:Y:S02]  /*0b00*/  MUFU.COS R23, R24 ;  /* 0x0000001800177308 */ /* 0x000e240000000000 */
[----:B------:R-:W-:Y:S01]  /*0b10*/  FFMA R4, R4, R2, R3 ;  /* 0x0000000204047223 */ /* 0x000fe20000000003 */
[----:B------:R-:W-:Y:S01]  /*0b20*/  FFMA R3, R12, -R0, R5 ;  /* 0x800000000c037223 */ /* 0x000fe20000000005 */
[----:B--2---:R-:W-:-:S04]  /*0b30*/  @!P0 FMUL R22, R22, R22 ;  /* 0x0000001616168220 */ /* 0x004fc80000400000 */
[----:B------:R-:W2:Y:S01]  /*0b40*/  FCHK P0, R25, R10 ;  /* 0x0000000a19007302 */ /* 0x000ea20000000000 */
[----:B0-----:R-:W-:-:S04]  /*0b50*/  FMUL R23, R22, R23 ;  /* 0x0000001716177220 */ /* 0x001fc80000400000 */
[----:B-1----:R-:W-:Y:S01]  /*0b60*/  FFMA R28, R23, R21, R28 ;  /* 0x00000015171c7223 */ /* 0x002fe2000000001c */
[----:B--2---:R-:W-:Y:S06]  /*0b70*/  @!P0 BRA `(.L_x_63) ;  /* 0x0000000000148947 */ /* 0x004fec0003800000 */
[----:B------:R-:W-:Y:S02]  /*0b80*/  MOV R0, R25 ;  /* 0x0000001900007202 */ /* 0x000fe40000000f00 */
[----:B------:R-:W-:Y:S02]  /*0b90*/  MOV R24, R10 ;  /* 0x0000000a00187202 */ /* 0x000fe40000000f00 */
[----:B------:R-:W-:-:S07]  /*0ba0*/  MOV R20, 0xbc0 ;  /* 0x00000bc000147802 */ /* 0x000fce0000000f00 */
[----:B------:R-:W-:Y:S05]  /*0bb0*/  CALL.REL.NOINC `($__internal_1_$__cuda_sm3x_div_rn_noftz_f32_slowpath) ;  /* 0x0000001000187944 */ /* 0x000fea0003c00000 */
[----:B------:R-:W-:-:S07]  /*0bc0*/  MOV R4, R0 ;  /* 0x0000000000047202 */ /* 0x000fce0000000f00 */
.L_x_63:
[----:B------:R-:W-:Y:S05]  /*0bd0*/  BSYNC.RECONVERGENT B2 ;  /* 0x0000000000027941 */ /* 0x000fea0003800200 */
.L_x_62:
        /* <DEDUP_REMOVED lines=14> */
.L_x_65:
[----:B------:R-:W-:Y:S05]  /*0cc0*/  BSYNC.RECONVERGENT B2 ;  /* 0x0000000000027941 */ /* 0x000fea0003800200 */
.L_x_64:
[----:B------:R-:W0:Y:S01]  /*0cd0*/  F2F.F64.F32 R26, R26 ;  /* 0x0000001a001a7310 */ /* 0x000e220000201800 */
[----:B------:R-:W-:Y:S01]  /*0ce0*/  FADD R0, R0, R4 ;  /* 0x0000000400007221 */ /* 0x000fe20000000000 */
[----:B------:R-:W1:Y:S01]  /*0cf0*/  LDS R21, [UR7] ;  /* 0x00000007ff157984 */ /* 0x000e620008000800 */
[----:B------:R-:W-:Y:S01]  /*0d00*/  UIADD3 UR8, UPT, UPT, UR5, 0x3, URZ ;  /* 0x0000000305087890 */ /* 0x000fe2000fffe0ff */
[----:B------:R-:W-:Y:S01]  /*0d10*/  BSSY.RECONVERGENT B2, `(.L_x_66) ;  /* 0x000001e000027945 */ /* 0x000fe20003800200 */
[----:B------:R-:W-:-:S03]  /*0d20*/  FMUL R0, R0, -1.4426950216293334961 ;  /* 0xbfb8aa3b00007820 */ /* 0x000fc60000400000 */
[----:B------:R-:W2:Y:S02]  /*0d30*/  MUFU.RCP R25, R10 ;  /* 0x0000000a00197308 */ /* 0x000ea40000001000 */
[----:B------:R-:W-:Y:S01]  /*0d40*/  FSETP.GEU.AND P0, PT, R0, -126, PT ;  /* 0xc2fc00000000780b */ /* 0x000fe20003f0e000 */
[----:B0-----:R-:W-:Y:S01]  /*0d50*/  DFMA R2, R18, R26, R16 ;  /* 0x0000001a1202722b */ /* 0x001fe20000000010 */
[----:B------:R-:W-:-:S05]  /*0d60*/  I2FP.F32.U32 R26, UR8 ;  /* 0x00000008001a7c45 */ /* 0x000fca0008201000 */
[----:B------:R-:W-:-:S06]  /*0d70*/  FFMA R26, R7, -0.5, R26 ;  /* 0xbf000000071a7823 */ /* 0x000fcc000000001a */
[----:B------:R-:W-:Y:S01]  /*0d80*/  @!P0 FMUL R0, R0, 0.5 ;  /* 0x3f00000000008820 */ /* 0x000fe20000400000 */
[----:B------:R0:W3:Y:S01]  /*0d90*/  F2F.F32.F64 R2, R2 ;  /* 0x0000000200027310 */ /* 0x0000e20000301000 */
[----:B--2---:R-:W-:Y:S01]  /*0da0*/  FFMA R24, -R10, R25, 1 ;  /* 0x3f8000000a187423 */ /* 0x004fe20000000119 */
[-C--:B------:R-:W-:Y:S01]  /*0db0*/  FFMA R4, R11, R26.reuse, R6 ;  /* 0x0000001a0b047223 */ /* 0x080fe20000000006 */
[----:B------:R-:W-:-:S05]  /*0dc0*/  FFMA R26, R12, -R26, R5 ;  /* 0x8000001a0c1a7223 */ /* 0x000fca0000000005 */
[----:B------:R2:W4:Y:S01]  /*0dd0*/  MUFU.EX2 R20, R0 ;  /* 0x0000000000147308 */ /* 0x0005220000000800 */
[----:B0-----:R-:W-:Y:S01]  /*0de0*/  FFMA R3, R25, R24, R25 ;  /* 0x0000001819037223 */ /* 0x001fe20000000019 */
[----:B------:R-:W-:Y:S01]  /*0df0*/  FMUL R25, R4, R4 ;  /* 0x0000000404197220 */ /* 0x000fe20000400000 */
[----:B---3--:R-:W-:-:S03]  /*0e00*/  FMUL.RZ R22, R2, 0.15915493667125701904 ;  /* 0x3e22f98302167820 */ /* 0x008fc6000040c000 */
[----:B------:R-:W-:Y:S02]  /*0e10*/  FFMA R2, R3, R25, RZ ;  /* 0x0000001903027223 */ /* 0x000fe400000000ff */
[----:B------:R-:W0:Y:S02]  /*0e20*/  MUFU.COS R23, R22 ;  /* 0x0000001600177308 */ /* 0x000e240000000000 */
[----:B--2---:R-:W-:-:S04]  /*0e30*/  FFMA R0, -R10, R2, R25 ;  /* 0x000000020a007223 */ /* 0x004fc80000000119 */
[----:B------:R-:W-:Y:S01]  /*0e40*/  FFMA R3, R3, R0, R2 ;  /* 0x0000000003037223 */ /* 0x000fe20000000002 */
[----:B----4-:R-:W-:Y:S01]  /*0e50*/  @!P0 FMUL R20, R20, R20 ;  /* 0x0000001414148220 */ /* 0x010fe20000400000 */
[----:B------:R-:W2:Y:S03]  /*0e60*/  FCHK P0, R25, R10 ;  /* 0x0000000a19007302 */ /* 0x000ea60000000000 */
        /* <DEDUP_REMOVED lines=8> */
.L_x_67:
[----:B------:R-:W-:Y:S05]  /*0ef0*/  BSYNC.RECONVERGENT B2 ;  /* 0x0000000000027941 */ /* 0x000fea0003800200 */
.L_x_66:
        /* <DEDUP_REMOVED lines=14> */
.L_x_69:
[----:B------:R-:W-:Y:S05]  /*0fe0*/  BSYNC.RECONVERGENT B2 ;  /* 0x0000000000027941 */ /* 0x000fea0003800200 */
.L_x_68:
[----:B------:R-:W0:Y:S01]  /*0ff0*/  F2F.F64.F32 R20, R4 ;  /* 0x0000000400147310 */ /* 0x000e220000201800 */
[----:B------:R-:W-:Y:S01]  /*1000*/  FADD R0, R0, R3 ;  /* 0x0000000300007221 */ /* 0x000fe20000000000 */
[----:B------:R-:W1:Y:S01]  /*1010*/  LDS R22, [UR7+0x4] ;  /* 0x00000407ff167984 */ /* 0x000e620008000800 */
[----:B------:R-:W-:Y:S02]  /*1020*/  UIADD3 UR5, UPT, UPT, UR5, 0x4, URZ ;  /* 0x0000000405057890 */ /* 0x000fe4000fffe0ff */
[----:B------:R-:W-:Y:S01]  /*1030*/  FMUL R0, R0, -1.4426950216293334961 ;  /* 0xbfb8aa3b00007820 */ /* 0x000fe20000400000 */
[----:B------:R-:W-:Y:S02]  /*1040*/  UIADD3 UR7, UPT, UPT, UR7, 0x10, URZ ;  /* 0x0000001007077890 */ /* 0x000fe4000fffe0ff */
[----:B------:R-:W-:Y:S02]  /*1050*/  UISETP.NE.AND UP0, UPT, UR5, UR6, UPT ;  /* 0x000000060500728c */ /* 0x000fe4000bf05270 */
[----:B------:R-:W-:Y:S01]  /*1060*/  FSETP.GEU.AND P0, PT, R0, -126, PT ;  /* 0xc2fc00000000780b */ /* 0x000fe20003f0e000 */
[----:B0-----:R-:W-:-:S12]  /*1070*/  DFMA R20, R18, R20, R16 ;  /* 0x000000141214722b */ /* 0x001fd80000000010 */
[----:B------:R-:W-:Y:S01]  /*1080*/  @!P0 FMUL R0, R0, 0.5 ;  /* 0x3f00000000008820 */ /* 0x000fe20000400000 */
[----:B------:R-:W0:Y:S08]  /*1090*/  F2F.F32.F64 R20, R20 ;  /* 0x0000001400147310 */ /* 0x000e300000301000 */
[----:B------:R-:W2:Y:S01]  /*10a0*/  MUFU.EX2 R2, R0 ;  /* 0x0000000000027308 */ /* 0x000ea20000000800 */
[----:B0-----:R-:W-:-:S07]  /*10b0*/  FMUL.RZ R23, R20, 0.15915493667125701904 ;  /* 0x3e22f98314177820 */ /* 0x001fce000040c000 */
[----:B------:R-:W0:Y:S01]  /*10c0*/  MUFU.COS R3, R23 ;  /* 0x0000001700037308 */ /* 0x000e220000000000 */
[----:B--2---:R-:W-:-:S04]  /*10d0*/  @!P0 FMUL R2, R2, R2 ;  /* 0x0000000202028220 */ /* 0x004fc80000400000 */
[----:B0-----:R-:W-:-:S04]  /*10e0*/  FMUL R3, R2, R3 ;  /* 0x0000000302037220 */ /* 0x001fc80000400000 */
[----:B-1----:R-:W-:Y:S01]  /*10f0*/  FFMA R28, R3, R22, R28 ;  /* 0x00000016031c7223 */ /* 0x002fe2000000001c */
[----:B------:R-:W-:Y:S06]  /*1100*/  BRA.U UP0, `(.L_x_70) ;  /* 0xfffffff100d87547 */ /* 0x000fec000b83ffff */
[----:B------:R-:W-:-:S05]  /*1110*/  UMOV UR5, UR6 ;  /* 0x0000000600057c82 */ /* 0x000fca0008000000 */
.L_x_53:
[----:B------:R-:W-:-:S09]  /*1120*/  UISETP.NE.AND UP0, UPT, UR10, URZ, UPT ;  /* 0x000000ff0a00728c */ /* 0x000fd2000bf05270 */
[----:B------:R-:W-:Y:S05]  /*1130*/  BRA.U !UP0, `(.L_x_71) ;  /* 0x00000009087c7547 */ /* 0x000fea000b800000 */
[----:B------:R-:W-:Y:S01]  /*1140*/  I2FP.F32.U32 R0, UR5 ;  /* 0x0000000500007c45 */ /* 0x000fe20008201000 */
[----:B------:R-:W0:Y:S01]  /*1150*/  MUFU.RCP R3, R10 ;  /* 0x0000000a00037308 */ /* 0x000e220000001000 */
[----:B------:R-:W-:Y:S03]  /*1160*/  BSSY.RECONVERGENT B2, `(.L_x_72) ;  /* 0x0000011000027945 */ /* 0x000fe60003800200 */
[----:B------:R-:W-:-:S04]  /*1170*/  FFMA R0, R7, -0.5, R0 ;  /* 0xbf00000007007823 */ /* 0x000fc80000000000 */
[----:B------:R-:W-:-:S04]  /*1180*/  FFMA R4, R11, R0, R6 ;  /* 0x000000000b047223 */ /* 0x000fc80000000006 */
[----:B------:R-:W-:-:S04]  /*1190*/  FMUL R23, R4, R4 ;  /* 0x0000000404177220 */ /* 0x000fc80000400000 */
[----:B------:R-:W1:Y:S01]  /*11a0*/  FCHK P0, R23, R10 ;  /* 0x0000000a17007302 */ /* 0x000e620000000000 */
[----:B0-----:R-:W-:-:S04]  /*11b0*/  FFMA R26, -R10, R3, 1 ;  /* 0x3f8000000a1a7423 */ /* 0x001fc80000000103 */
[----:B------:R-:W-:Y:S01]  /*11c0*/  FFMA R26, R3, R26, R3 ;  /* 0x0000001a031a7223 */ /* 0x000fe20000000003 */
[----:B------:R-:W-:-:S03]  /*11d0*/  FFMA R3, R12, -R0, R5 ;  /* 0x800000000c037223 */ /* 0x000fc60000000005 */
[----:B------:R-:W-:-:S04]  /*11e0*/  FFMA R21, R26, R23, RZ ;  /* 0x000000171a157223 */ /* 0x000fc800000000ff */
[----:B------:R-:W-:-:S04]  /*11f0*/  FFMA R2, -R10, R21, R23 ;  /* 0x000000150a027223 */ /* 0x000fc80000000117 */
[----:B------:R-:W-:Y:S01]  /*1200*/  FFMA R26, R26, R2, R21 ;  /* 0x000000021a1a7223 */ /* 0x000fe20000000015 */
[----:B-1----:R-:W-:Y:S06]  /*1210*/  @!P0 BRA `(.L_x_73) ;  /* 0x0000000000148947 */ /* 0x002fec0003800000 */
[----:B------:R-:W-:Y:S02]  /*1220*/  MOV R0, R23 ;  /* 0x0000001700007202 */ /* 0x000fe40000000f00 */
[----:B------:R-:W-:Y:S02]  /*1230*/  MOV R24, R10 ;  /* 0x0000000a00187202 */ /* 0x000fe40000000f00 */
[----:B------:R-:W-:-:S07]  /*1240*/  MOV R20, 0x1260 ;  /* 0x0000126000147802 */ /* 0x000fce0000000f00 */
[----:B----4-:R-:W-:Y:S05]  /*1250*/  CALL.REL.NOINC `($__internal_1_$__cuda_sm3x_div_rn_noftz_f32_slowpath) ;  /* 0x0000000800707944 */ /* 0x010fea0003c00000 */
[----:B------:R-:W-:-:S07]  /*1260*/  MOV R26, R0 ;  /* 0x00000000001a7202 */ /* 0x000fce0000000f00 */
.L_x_73:
[----:B------:R-:W-:Y:S05]  /*1270*/  BSYNC.RECONVERGENT B2 ;  /* 0x0000000000027941 */ /* 0x000fea0003800200 */
.L_x_72:
        /* <DEDUP_REMOVED lines=14> */
.L_x_75:
[----:B------:R-:W-:Y:S05]  /*1360*/  BSYNC.RECONVERGENT B2 ;  /* 0x0000000000027941 */ /* 0x000fea0003800200 */
.L_x_74:
[----:B------:R-:W0:Y:S01]  /*1370*/  S2UR UR9, SR_CgaCtaId ;  /* 0x00000000000979c3 */ /* 0x000e220000008800 */
[----:B------:R-:W1:Y:S01]  /*1380*/  LDCU UR7, c[0x0][0x398] ;  /* 0x00007300ff0777ac */ /* 0x000e620008000800 */
[----:B------:R-:W4:Y:S01]  /*1390*/  F2F.F64.F32 R2, R4 ;  /* 0x0000000400027310 */ /* 0x000f220000201800 */
[----:B------:R-:W-:Y:S01]  /*13a0*/  FADD R0, R0, R26 ;  /* 0x0000001a00007221 */ /* 0x000fe20000000000 */
[----:B------:R-:W-:Y:S01]  /*13b0*/  UMOV UR8, 0x400 ;  /* 0x0000040000087882 */ /* 0x000fe20000000000 */
[----:B------:R-:W-:Y:S02]  /*13c0*/  UISETP.NE.AND UP0, UPT, UR10, 0x1, UPT ;  /* 0x000000010a00788c */ /* 0x000fe4000bf05270 */
[----:B------:R-:W-:-:S05]  /*13d0*/  FMUL R0, R0, -1.4426950216293334961 ;  /* 0xbfb8aa3b00007820 */ /* 0x000fca0000400000 */
[----:B------:R-:W-:Y:S01]  /*13e0*/  FSETP.GEU.AND P0, PT, R0, -126, PT ;  /* 0xc2fc00000000780b */ /* 0x000fe20003f0e000 */
[----:B----4-:R-:W-:Y:S01]  /*13f0*/  DFMA R2, R18, R2, R16 ;  /* 0x000000021202722b */ /* 0x010fe20000000010 */
[----:B-1----:R-:W-:Y:S02]  /*1400*/  UIMAD UR7, UR4, UR7, UR5 ;  /* 0x00000007040772a4 */ /* 0x002fe4000f8e0205 */
[----:B0-----:R-:W-:-:S09]  /*1410*/  ULEA UR8, UR9, UR8, 0x18 ;  /* 0x0000000809087291 */ /* 0x001fd2000f8ec0ff */
[----:B------:R-:W-:Y:S01]  /*1420*/  @!P0 FMUL R0, R0, 0.5 ;  /* 0x3f00000000008820 */ /* 0x000fe20000400000 */
[----:B------:R-:W0:Y:S01]  /*1430*/  F2F.F32.F64 R2, R2 ;  /* 0x0000000200027310 */ /* 0x000e220000301000 */
[----:B------:R-:W-:-:S07]  /*1440*/  ULEA UR7, UR7, UR8, 0x2 ;  /* 0x0000000807077291 */ /* 0x000fce000f8e10ff */
[----:B------:R-:W1:Y:S02]  /*1450*/  MUFU.EX2 R4, R0 ;  /* 0x0000000000047308 */ /* 0x000e640000000800 */
[----:B------:R-:W2:Y:S01]  /*1460*/  LDS R20, [UR7] ;  /* 0x00000007ff147984 */ /* 0x000ea20008000800 */
[----:B0-----:R-:W-:-:S05]  /*1470*/  FMUL.RZ R22, R2, 0.15915493667125701904 ;  /* 0x3e22f98302167820 */ /* 0x001fca000040c000 */
[----:B------:R-:W0:Y:S01]  /*1480*/  MUFU.COS R21, R22 ;  /* 0x0000001600157308 */ /* 0x000e220000000000 */
[----:B-1----:R-:W-:-:S04]  /*1490*/  @!P0 FMUL R4, R4, R4 ;  /* 0x0000000404048220 */ /* 0x002fc80000400000 */
[----:B0-----:R-:W-:-:S04]  /*14a0*/  FMUL R21, R4, R21 ;  /* 0x0000001504157220 */ /* 0x001fc80000400000 */
[----:B--2---:R-:W-:Y:S01]  /*14b0*/  FFMA R28, R21, R20, R28 ;  /* 0x00000014151c7223 */ /* 0x004fe2000000001c */
[----:B------:R-:W-:Y:S06]  /*14c0*/  BRA.U !UP0, `(.L_x_71) ;  /* 0x0000000508987547 */ /* 0x000fec000b800000 */
[----:B------:R-:W-:Y:S01]  /*14d0*/  UIADD3 UR8, UPT, UPT, UR5, 0x1, URZ ;  /* 0x0000000105087890 */ /* 0x000fe2000fffe0ff */
[----:B------:R-:W0:Y:S01]  /*14e0*/  MUFU.RCP R3, R10 ;  /* 0x0000000a00037308 */ /* 0x000e220000001000 */
[----:B------:R-:W-:Y:S04]  /*14f0*/  BSSY.RECONVERGENT B2, `(.L_x_76) ;  /* 0x0000012000027945 */ /* 0x000fe80003800200 */
[----:B------:R-:W-:-:S05]  /*1500*/  I2FP.F32.U32 R0, UR8 ;  /* 0x0000000800007c45 */ /* 0x000fca0008201000 */
[----:B------:R-:W-:-:S04]  /*1510*/  FFMA R0, R7, -0.5, R0 ;  /* 0xbf00000007007823 */ /* 0x000fc80000000000 */
[----:B------:R-:W-:Y:S01]  /*1520*/  FFMA R4, R11, R0, R6 ;  /* 0x000000000b047223 */ /* 0x000fe20000000006 */
[----:B0-----:R-:W-:-:S03]  /*1530*/  FFMA R26, -R10, R3, 1 ;  /* 0x3f8000000a1a7423 */ /* 0x001fc60000000103 */
[----:B------:R-:W-:Y:S01]  /*1540*/  FMUL R23, R4, R4 ;  /* 0x0000000404177220 */ /* 0x000fe20000400000 */
[----:B------:R-:W-:-:S03]  /*1550*/  FFMA R26, R3, R26, R3 ;  /* 0x0000001a031a7223 */ /* 0x000fc60000000003 */
[----:B------:R-:W0:Y:S01]  /*1560*/  FCHK P0, R23, R10 ;  /* 0x0000000a17007302 */ /* 0x000e220000000000 */
[----:B------:R-:W-:Y:S01]  /*1570*/  FFMA R3, R12, -R0, R5 ;  /* 0x800000000c037223 */ /* 0x000fe20000000005 */
[----:B------:R-:W-:-:S04]  /*1580*/  FFMA R21, R26, R23, RZ ;  /* 0x000000171a157223 */ /* 0x000fc800000000ff */
[----:B------:R-:W-:-:S04]  /*1590*/  FFMA R2, -R10, R21, R23 ;  /* 0x000000150a027223 */ /* 0x000fc80000000117 */
[----:B------:R-:W-:Y:S01]  /*15a0*/  FFMA R26, R26, R2, R21 ;  /* 0x000000021a1a7223 */ /* 0x000fe20000000015 */
[----:B0-----:R-:W-:Y:S06]  /*15b0*/  @!P0 BRA `(.L_x_77) ;  /* 0x0000000000148947 */ /* 0x001fec0003800000 */
[----:B------:R-:W-:Y:S02]  /*15c0*/  MOV R0, R23 ;  /* 0x0000001700007202 */ /* 0x000fe40000000f00 */
[----:B------:R-:W-:Y:S02]  /*15d0*/  MOV R24, R10 ;  /* 0x0000000a00187202 */ /* 0x000fe40000000f00 */
[----:B------:R-:W-:-:S07]  /*15e0*/  MOV R20, 0x1600 ;  /* 0x0000160000147802 */ /* 0x000fce0000000f00 */
[----:B------:R-:W-:Y:S05]  /*15f0*/  CALL.REL.NOINC `($__internal_1_$__cuda_sm3x_div_rn_noftz_f32_slowpath) ;  /* 0x0000000400887944 */ /* 0x000fea0003c00000 */
[----:B------:R-:W-:-:S07]  /*1600*/  MOV R26, R0 ;  /* 0x00000000001a7202 */ /* 0x000fce0000000f00 */
.L_x_77:
[----:B------:R-:W-:Y:S05]  /*1610*/  BSYNC.RECONVERGENT B2 ;  /* 0x0000000000027941 */ /* 0x000fea0003800200 */
.L_x_76:
        /* <DEDUP_REMOVED lines=14> */
.L_x_79:
[----:B------:R-:W-:Y:S05]  /*1700*/  BSYNC.RECONVERGENT B2 ;  /* 0x0000000000027941 */ /* 0x000fea0003800200 */
.L_x_78:
[----:B------:R-:W0:Y:S01]  /*1710*/  F2F.F64.F32 R2, R4 ;  /* 0x0000000400027310 */ /* 0x000e220000201800 */
[----:B------:R-:W-:Y:S01]  /*1720*/  FADD R0, R0, R26 ;  /* 0x0000001a00007221 */ /* 0x000fe20000000000 */
[----:B------:R-:W1:Y:S01]  /*1730*/  LDS R22, [UR7+0x4] ;  /* 0x00000407ff167984 */ /* 0x000e620008000800 */
[----:B------:R-:W-:Y:S02]  /*1740*/  UISETP.NE.AND UP0, UPT, UR10, 0x2, UPT ;  /* 0x000000020a00788c */ /* 0x000fe4000bf05270 */
[----:B------:R-:W-:-:S05]  /*1750*/  FMUL R0, R0, -1.4426950216293334961 ;  /* 0xbfb8aa3b00007820 */ /* 0x000fca0000400000 */
        /* <DEDUP_REMOVED lines=10> */
[----:B------:R-:W-:Y:S06]  /*1800*/  BRA.U !UP0, `(.L_x_71) ;  /* 0x0000000108c87547 */ /* 0x000fec000b800000 */
[----:B------:R-:W-:Y:S01]  /*1810*/  UIADD3 UR5, UPT, UPT, UR5, 0x2, URZ ;  /* 0x0000000205057890 */ /* 0x000fe2000fffe0ff */
[----:B------:R-:W0:Y:S01]  /*1820*/  MUFU.RCP R3, R10 ;  /* 0x0000000a00037308 */ /* 0x000e220000001000 */
[----:B------:R-:W-:Y:S04]  /*1830*/  BSSY.RECONVERGENT B2, `(.L_x_80) ;  /* 0x0000012000027945 */ /* 0x000fe80003800200 */
[----:B------:R-:W-:-:S05]  /*1840*/  I2FP.F32.U32 R0, UR5 ;  /* 0x0000000500007c45 */ /* 0x000fca0008201000 */
[----:B------:R-:W-:-:S04]  /*1850*/  FFMA R0, R7, -0.5, R0 ;  /* 0xbf00000007007823 */ /* 0x000fc80000000000 */
[-C--:B------:R-:W-:Y:S01]  /*1860*/  FFMA R6, R11, R0.reuse, R6 ;  /* 0x000000000b067223 */ /* 0x080fe20000000006 */
[----:B------:R-:W-:Y:S01]  /*1870*/  FFMA R5, R12, -R0, R5 ;  /* 0x800000000c057223 */ /* 0x000fe20000000005 */
[----:B0-----:R-:W-:Y:S02]  /*1880*/  FFMA R2, -R10, R3, 1 ;  /* 0x3f8000000a027423 */ /* 0x001fe40000000103 */
[----:B------:R-:W-:Y:S02]  /*1890*/  FMUL R23, R6, R6 ;  /* 0x0000000606177220 */ /* 0x000fe40000400000 */
[----:B------:R-:W-:Y:S02]  /*18a0*/  FFMA R3, R3, R2, R3 ;  /* 0x0000000203037223 */ /* 0x000fe40000000003 */
[----:B------:R-:W0:Y:S02]  /*18b0*/  FCHK P0, R23, R10 ;  /* 0x0000000a17007302 */ /* 0x000e240000000000 */
        /* <DEDUP_REMOVED lines=9> */
.L_x_81:
[----:B------:R-:W-:Y:S05]  /*1950*/  BSYNC.RECONVERGENT B2 ;  /* 0x0000000000027941 */ /* 0x000fea0003800200 */
.L_x_80:
        /* <DEDUP_REMOVED lines=14> */
.L_x_83:
[----:B------:R-:W-:Y:S05]  /*1a40*/  BSYNC.RECONVERGENT B2 ;  /* 0x0000000000027941 */ /* 0x000fea0003800200 */
.L_x_82:
[----:B------:R-:W0:Y:S01]  /*1a50*/  F2F.F64.F32 R4, R6 ;  /* 0x0000000600047310 */ /* 0x000e220000201800 */
[----:B------:R-:W-:Y:S01]  /*1a60*/  FADD R0, R0, R3 ;  /* 0x0000000300007221 */ /* 0x000fe20000000000 */
[----:B------:R-:W1:Y:S03]  /*1a70*/  LDS R20, [UR7+0x8] ;  /* 0x00000807ff147984 */ /* 0x000e660008000800 */
        /* <DEDUP_REMOVED lines=10> */
[----:B-1----:R-:W-:-:S07]  /*1b20*/  FFMA R28, R3, R20, R28 ;  /* 0x00000014031c7223 */ /* 0x002fce000000001c */
.L_x_71:
[----:B------:R-:W0:Y:S01]  /*1b30*/  LDCU UR5, c[0x0][0x39c] ;  /* 0x00007380ff0577ac */ /* 0x000e220008000800 */
[----:B------:R-:W-:-:S04]  /*1b40*/  UIADD3 UR4, UPT, UPT, UR4, 0x1, URZ ;  /* 0x0000000104047890 */ /* 0x000fc8000fffe0ff */
[----:B0-----:R-:W-:-:S09]  /*1b50*/  UISETP.NE.AND UP0, UPT, UR4, UR5, UPT ;  /* 0x000000050400728c */ /* 0x001fd2000bf05270 */
[----:B------:R-:W-:Y:S05]  /*1b60*/  BRA.U UP0, `(.L_x_84) ;  /* 0xffffffe900087547 */ /* 0x000fea000b83ffff */
.L_x_52:
[----:B------:R-:W2:Y:S01]  /*1b70*/  LDG.E.CONSTANT R5, desc[UR12][R14.64+0x20] ;  /* 0x0000200c0e057981 */ /* 0x000ea2000c1e9900 */
[----:B0-----:R-:W0:Y:S03]  /*1b80*/  LDC.64 R2, c[0x0][0x388] ;  /* 0x0000e200ff027b82 */ /* 0x001e260000000a00 */
[----:B------:R-:W3:Y:S01]  /*1b90*/  LDG.E.CONSTANT R0, desc[UR12][R14.64+0x1c] ;  /* 0x00001c0c0e007981 */ /* 0x000ee2000c1e9900 */
[----:B0-----:R-:W-:-:S04]  /*1ba0*/  IMAD.WIDE.U32 R2, R13, 0x4, R2 ;  /* 0x000000040d027825 */ /* 0x001fc800078e0002 */
[----:B--2---:R-:W-:-:S04]  /*1bb0*/  FMUL R5, R5, R28 ;  /* 0x0000001c05057220 */ /* 0x004fc80000400000 */
[C---:B---3--:R-:W-:Y:S01]  /*1bc0*/  FADD R4, R5.reuse, -R0 ;  /* 0x8000000005047221 */ /* 0x048fe20000000000 */
[----:B------:R-:W-:-:S04]  /*1bd0*/  FSETP.GT.AND P0, PT, R5, R0, PT ;  /* 0x000000000500720b */ /* 0x000fc80003f04000 */
[----:B------:R-:W-:-:S04]  /*1be0*/  FMNMX R4, RZ, R4, !PT ;  /* 0x00000004ff047209 */ /* 0x000fc80007800000 */
[----:B------:R-:W-:-:S05]  /*1bf0*/  FSEL R5, R4, RZ, P0 ;  /* 0x000000ff04057208 */ /* 0x000fca0000000000 */
[----:B------:R-:W-:Y:S01]  /*1c00*/  STG.E desc[UR12][R2.64], R5 ;  /* 0x0000000502007986 */ /* 0x000fe2000c10190c */
[----:B------:R-:W-:Y:S05]  /*1c10*/  EXIT ;  /* 0x000000000000794d */ /* 0x000fea0003800000 */
        .weak           $__internal_1_$__cuda_sm3x_div_rn_noftz_f32_slowpath
        .type           $__internal_1_$__cuda_sm3x_div_rn_noftz_f32_slowpath,@function
        .size           $__internal_1_$__cuda_sm3x_div_rn_noftz_f32_slowpath,(.L_x_144 - $__internal_1_$__cuda_sm3x_div_rn_noftz_f32_slowpath)
$__internal_1_$__cuda_sm3x_div_rn_noftz_f32_slowpath:
        /* <DEDUP_REMOVED lines=17> */
[----:B------:R-:W-:Y:S02]  /*1d30*/  FSETP.NEU.FTZ.AND P2, PT, |R0|, +INF , PT ;  /* 0x7f8000000000780b */ /* 0x000fe40003f5d200 */
        /* <DEDUP_REMOVED lines=16> */
.L_x_86:
[----:B------:R-:W-:Y:S01]  /*1e40*/  LEA R29, R2, 0xc0800000, 0x17 ;  /* 0xc0800000021d7811 */ /* 0x000fe200078eb8ff */
[----:B------:R-:W-:Y:S01]  /*1e50*/  BSSY.RECONVERGENT B1, `(.L_x_91) ;  /* 0x0000036000017945 */ /* 0x000fe20003800200 */
[----:B------:R-:W-:Y:S02]  /*1e60*/  IADD3 R27, PT, PT, R27, -0x7f, RZ ;  /* 0xffffff811b1b7810 */ /* 0x000fe40007ffe0ff */
[----:B------:R-:W-:-:S03]  /*1e70*/  IADD3 R29, PT, PT, -R29, R24, RZ ;  /* 0x000000181d1d7210 */ /* 0x000fc60007ffe1ff */
[----:B------:R-:W-:Y:S01]  /*1e80*/  IMAD R0, R27, -0x800000, R0 ;  /* 0xff8000001b007824 */ /* 0x000fe200078e0200 */
[----:B------:R-:W0:Y:S01]  /*1e90*/  MUFU.RCP R22, R29 ;  /* 0x0000001d00167308 */ /* 0x000e220000001000 */
[----:B------:R-:W-:-:S04]  /*1ea0*/  FADD.FTZ R25, -R29, -RZ ;  /* 0x800000ff1d197221 */ /* 0x000fc80000010100 */
[----:B0-----:R-:W-:-:S04]  /*1eb0*/  FFMA R23, R22, R25, 1 ;  /* 0x3f80000016177423 */ /* 0x001fc80000000019 */
[----:B------:R-:W-:-:S04]  /*1ec0*/  FFMA R23, R22, R23, R22 ;  /* 0x0000001716177223 */ /* 0x000fc80000000016 */
[----:B------:R-:W-:-:S04]  /*1ed0*/  FFMA R22, R0, R23, RZ ;  /* 0x0000001700167223 */ /* 0x000fc800000000ff */
[----:B------:R-:W-:-:S04]  /*1ee0*/  FFMA R24, R25, R22, R0 ;  /* 0x0000001619187223 */ /* 0x000fc80000000000 */
[----:B------:R-:W-:Y:S01]  /*1ef0*/  FFMA R24, R23, R24, R22 ;  /* 0x0000001817187223 */ /* 0x000fe20000000016 */
[----:B------:R-:W-:-:S03]  /*1f00*/  IADD3 R22, PT, PT, R27, 0x7f, -R2 ;  /* 0x0000007f1b167810 */ /* 0x000fc60007ffe802 */
[----:B------:R-:W-:Y:S01]  /*1f10*/  FFMA R25, R25, R24, R0 ;  /* 0x0000001819197223 */ /* 0x000fe20000000000 */
[----:B------:R-:W-:-:S03]  /*1f20*/  IADD3 R21, PT, PT, R22, R21, RZ ;  /* 0x0000001516157210 */ /* 0x000fc60007ffe0ff */
        /* <DEDUP_REMOVED lines=17> */
[C---:B------:R-:W-:Y:S02]  /*2040*/  IADD3 R23, PT, PT, R2.reuse, 0x20, RZ ;  /* 0x0000002002177810 */ /* 0x040fe40007ffe0ff */
[----:B------:R-:W-:Y:S02]  /*2050*/  LOP3.LUT R21, R21, 0x7fffff, RZ, 0xc0, !PT ;  /* 0x007fffff15157812 */ /* 0x000fe400078ec0ff */
[C---:B------:R-:W-:Y:S02]  /*2060*/  ISETP.NE.AND P2, PT, R2.reuse, RZ, PT ;  /* 0x000000ff0200720c */ /* 0x040fe40003f45270 */
        /* <DEDUP_REMOVED lines=16> */
.L_x_93:
[----:B------:R-:W-:-:S04]  /*2170*/  LOP3.LUT R0, R0, 0x80000000, RZ, 0xc0, !PT ;  /* 0x8000000000007812 */ /* 0x000fc800078ec0ff */
[----:B------:R-:W-:Y:S01]  /*2180*/  LOP3.LUT R0, R0, 0x7f800000, RZ, 0xfc, !PT ;  /* 0x7f80000000007812 */ /* 0x000fe200078efcff */
[----:B------:R-:W-:Y:S06]  /*2190*/  BRA `(.L_x_94) ;  /* 0x0000000000047947 */ /* 0x000fec0003800000 */
.L_x_92:
[----:B------:R-:W-:-:S07]  /*21a0*/  LEA R0, R21, R0, 0x17 ;  /* 0x0000000015007211 */ /* 0x000fce00078eb8ff */
.L_x_94:
[----:B------:R-:W-:Y:S05]  /*21b0*/  BSYNC.RECONVERGENT B1 ;  /* 0x0000000000017941 */ /* 0x000fea0003800200 */
.L_x_91:
[----:B------:R-:W-:Y:S05]  /*21c0*/  BRA `(.L_x_95) ;  /* 0x0000000000207947 */ /* 0x000fea0003800000 */
.L_x_90:
[----:B------:R-:W-:-:S04]  /*21d0*/  LOP3.LUT R0, R24, 0x80000000, R0, 0x48, !PT ;  /* 0x8000000018007812 */ /* 0x000fc800078e4800 */
[----:B------:R-:W-:Y:S01]  /*21e0*/  LOP3.LUT R0, R0, 0x7f800000, RZ, 0xfc, !PT ;  /* 0x7f80000000007812 */ /* 0x000fe200078efcff */
[----:B------:R-:W-:Y:S06]  /*21f0*/  BRA `(.L_x_95) ;  /* 0x0000000000147947 */ /* 0x000fec0003800000 */
.L_x_89:
[----:B------:R-:W-:Y:S01]  /*2200*/  LOP3.LUT R0, R24, 0x80000000, R0, 0x48, !PT ;  /* 0x8000000018007812 */ /* 0x000fe200078e4800 */
[----:B------:R-:W-:Y:S06]  /*2210*/  BRA `(.L_x_95) ;  /* 0x00000000000c7947 */ /* 0x000fec0003800000 */
.L_x_88:
[----:B------:R-:W0:Y:S01]  /*2220*/  MUFU.RSQ R0, -QNAN ;  /* 0xffc0000000007908 */ /* 0x000e220000001400 */
[----:B------:R-:W-:Y:S05]  /*2230*/  BRA `(.L_x_95) ;  /* 0x0000000000047947 */ /* 0x000fea0003800000 */
.L_x_87:
[----:B------:R-:W-:-:S07]  /*2240*/  FADD.FTZ R0, R0, R24 ;  /* 0x0000001800007221 */ /* 0x000fce0000010000 */
.L_x_95:
[----:B------:R-:W-:Y:S05]  /*2250*/  BSYNC.RECONVERGENT B0 ;  /* 0x0000000000007941 */ /* 0x000fea0003800200 */
.L_x_85:
[----:B------:R-:W-:-:S04]  /*2260*/  HFMA2 R21, -RZ, RZ, 0, 0 ;  /* 0x00000000ff157431 */ /* 0x000fc800000001ff */
[----:B0-----:R-:W-:Y:S05]  /*2270*/  RET.REL.NODEC R20 `(_ZN14dynamic_cortex12cuda_kernels23v1_encode_kernel_sharedEPKfPfPKNS0_8V1NeuronEjjj) ;  /* 0xffffffdc14607950 */ /* 0x001fea0003c3ffff */
.L_x_96:
        /* <DEDUP_REMOVED lines=16> */
.L_x_144:


//--------------------- .text._ZN14dynamic_cortex12cuda_kernels16v1_encode_kernelEPKfPfPKNS0_8V1NeuronEjjj --------------------------
	.section	.text._ZN14dynamic_cortex12cuda_kernels16v1_encode_kernelEPKfPfPKNS0_8V1NeuronEjjj,"ax",@progbits
	.align	128
        .global         _ZN14dynamic_cortex12cuda_kernels16v1_encode_kernelEPKfPfPKNS0_8V1NeuronEjjj
        .type           _ZN14dynamic_cortex12cuda_kernels16v1_encode_kernelEPKfPfPKNS0_8V1NeuronEjjj,@function
        .size           _ZN14dynamic_cortex12cuda_kernels16v1_encode_kernelEPKfPfPKNS0_8V1NeuronEjjj,(.L_x_145 - _ZN14dynamic_cortex12cuda_kernels16v1_encode_kernelEPKfPfPKNS0_8V1NeuronEjjj)
        .other          _ZN14dynamic_cortex12cuda_kernels16v1_encode_kernelEPKfPfPKNS0_8V1NeuronEjjj,@"STO_CUDA_ENTRY STV_DEFAULT"
_ZN14dynamic_cortex12cuda_kernels16v1_encode_kernelEPKfPfPKNS0_8V1NeuronEjjj:
.text._ZN14dynamic_cortex12cuda_kernels16v1_encode_kernelEPKfPfPKNS0_8V1NeuronEjjj:
        /* <DEDUP_REMOVED lines=8> */
[----:B------:R-:W0:Y:S01]  /*0080*/  LDCU.64 UR4, c[0x0][0x398] ;  /* 0x00007300ff0477ac */ /* 0x000e220008000a00 */
[----:B------:R-:W1:Y:S01]  /*0090*/  LDC.64 R20, c[0x0][0x390] ;  /* 0x0000e400ff147b82 */ /* 0x000e620000000a00 */
[----:B------:R-:W-:Y:S01]  /*00a0*/  HFMA2 R27, -RZ, RZ, 0, 0 ;  /* 0x00000000ff1b7431 */ /* 0x000fe200000001ff */
[----:B------:R-:W2:Y:S01]  /*00b0*/  LDCU.64 UR12, c[0x0][0x358] ;  /* 0x00006b00ff0c77ac */ /* 0x000ea20008000a00 */
[----:B0-----:R-:W-:-:S04]  /*00c0*/  UISETP.NE.AND UP0, UPT, UR4, URZ, UPT ;  /* 0x000000ff0400728c */ /* 0x001fc8000bf05270 */
[----:B------:R-:W-:Y:S01]  /*00d0*/  UISETP.EQ.OR UP0, UPT, UR5, URZ, !UP0 ;  /* 0x000000ff0500728c */ /* 0x000fe2000c702670 */
[----:B-1----:R-:W-:-:S08]  /*00e0*/  IMAD.WIDE.U32 R20, R10, 0x24, R20 ;  /* 0x000000240a147825 */ /* 0x002fd000078e0014 */
[----:B--2---:R-:W-:Y:S05]  /*00f0*/  BRA.U UP0, `(.L_x_97) ;  /* 0x0000001900987547 */ /* 0x004fea000b800000 */
[----:B------:R-:W2:Y:S04]  /*0100*/  LDG.E.CONSTANT R16, desc[UR12][R20.64+0x8] ;  /* 0x0000080c14107981 */ /* 0x000ea8000c1e9900 */
[----:B------:R-:W3:Y:S04]  /*0110*/  LDG.E.CONSTANT R0, desc[UR12][R20.64+0x4] ;  /* 0x0000040c14007981 */ /* 0x000ee8000c1e9900 */
[----:B------:R-:W4:Y:S04]  /*0120*/  LDG.E.CONSTANT R18, desc[UR12][R20.64+0xc] ;  /* 0x00000c0c14127981 */ /* 0x000f28000c1e9900 */
[----:B------:R-:W5:Y:S04]  /*0130*/  LDG.E.CONSTANT R8, desc[UR12][R20.64+0x10] ;  /* 0x0000100c14087981 */ /* 0x000f68000c1e9900 */
[----:B------:R-:W5:Y:S01]  /*0140*/  LDG.E.CONSTANT R7, desc[UR12][R20.64+0x14] ;  /* 0x0000140c14077981 */ /* 0x000f62000c1e9900 */
[----:B------:R-:W-:Y:S01]  /*0150*/  UMOV UR8, 0x54442d18 ;  /* 0x54442d1800087882 */ /* 0x000fe20000000000 */
[----:B------:R-:W-:Y:S01]  /*0160*/  UMOV UR9, 0x401921fb ;  /* 0x401921fb00097882 */ /* 0x000fe20000000000 */
[----:B------:R-:W-:-:S02]  /*0170*/  I2FP.F32.U32 R6, UR5 ;  /* 0x0000000500067c45 */ /* 0x000fc40008201000 */
[----:B------:R-:W-:Y:S01]  /*0180*/  MOV R27, RZ ;  /* 0x000000ff001b7202 */ /* 0x000fe20000000f00 */
[----:B------:R-:W-:Y:S02]  /*0190*/  ULOP3.LUT UR7, UR4, 0x3, URZ, 0xc0, !UPT ;  /* 0x0000000304077892 */ /* 0x000fe4000f8ec0ff */
[----:B------:R-:W-:Y:S01]  /*01a0*/  I2FP.F32.U32 R5, UR4 ;  /* 0x0000000400057c45 */ /* 0x000fe20008201000 */
[----:B------:R-:W-:-:S03]  /*01b0*/  ULOP3.LUT UR10, UR4, 0xfffffffc, URZ, 0xc0, !UPT ;  /* 0xfffffffc040a7892 */ /* 0x000fc6000f8ec0ff */
[----:B------:R-:W-:Y:S01]  /*01c0*/  UMOV UR4, URZ ;  /* 0x000000ff00047c82 */ /* 0x000fe20008000000 */
[----:B--2---:R-:W0:Y:S01]  /*01d0*/  F2F.F64.F32 R16, R16 ;  /* 0x0000001000107310 */ /* 0x004e220000201800 */
[----:B---3--:R-:W-:-:S07]  /*01e0*/  FMUL.RZ R2, R0, 0.15915493667125701904 ;  /* 0x3e22f98300027820 */ /* 0x008fce000040c000 */
[----:B------:R1:W2:Y:S08]  /*01f0*/  MUFU.COS R11, R2 ;  /* 0x00000002000b7308 */ /* 0x0002b00000000000 */
[----:B------:R1:W3:Y:S08]  /*0200*/  MUFU.SIN R9, R2 ;  /* 0x0000000200097308 */ /* 0x0002f00000000400 */
[----:B----4-:R-:W4:Y:S01]  /*0210*/  F2F.F64.F32 R18, R18 ;  /* 0x0000001200127310 */ /* 0x010f220000201800 */
[----:B-----5:R-:W-:Y:S01]  /*0220*/  FADD R3, R8, R8 ;  /* 0x0000000808037221 */ /* 0x020fe20000000000 */
[----:B------:R-:W-:Y:S01]  /*0230*/  FADD R0, R7, R7 ;  /* 0x0000000707007221 */ /* 0x000fe20000000000 */
[----:B0-----:R-:W-:-:S02]  /*0240*/  DMUL R16, R16, UR8 ;  /* 0x0000000810107c28 */ /* 0x001fc40008000000 */
[----:B------:R-:W-:Y:S01]  /*0250*/  FMUL R8, R8, R3 ;  /* 0x0000000308087220 */ /* 0x000fe20000400000 */
[----:B-12---:R-:W-:-:S08]  /*0260*/  FMUL R7, R7, R0 ;  /* 0x0000000007077220 */ /* 0x006fd00000400000 */
.L_x_130:
[----:B------:R-:W0:Y:S01]  /*0270*/  LDCU.64 UR8, c[0x0][0x398] ;  /* 0x00007300ff0877ac */ /* 0x000e220008000a00 */
[----:B------:R-:W-:Y:S02]  /*0280*/  I2FP.F32.U32 R3, UR4 ;  /* 0x0000000400037c45 */ /* 0x000fe40008201000 */
[----:B------:R-:W-:Y:S01]  /*0290*/  MOV R24, RZ ;  /* 0x000000ff00187202 */ /* 0x000fe20000000f00 */
[----:B------:R-:W-:Y:S01]  /*02a0*/  UMOV UR6, UR4 ;  /* 0x0000000400067c82 */ /* 0x000fe20008000000 */
[----:B------:R-:W-:Y:S01]  /*02b0*/  UIADD3 UR4, UPT, UPT, UR4, 0x1, URZ ;  /* 0x0000000104047890 */ /* 0x000fe2000fffe0ff */
[----:B------:R-:W-:-:S04]  /*02c0*/  FFMA R2, R6, -0.5, R3 ;  /* 0xbf00000006027823 */ /* 0x000fc80000000003 */
[-C--:B---3--:R-:W-:Y:S01]  /*02d0*/  FMUL R4, R9, R2.reuse ;  /* 0x0000000209047220 */ /* 0x088fe20000400000 */
[----:B------:R-:W-:Y:S01]  /*02e0*/  FMUL R2, R11, R2 ;  /* 0x000000020b027220 */ /* 0x000fe20000400000 */
[----:B0-----:R-:W-:Y:S02]  /*02f0*/  UISETP.GE.U32.AND UP1, UPT, UR8, 0x4, UPT ;  /* 0x000000040800788c */ /* 0x001fe4000bf26070 */
[----:B------:R-:W-:-:S07]  /*0300*/  UISETP.NE.AND UP0, UPT, UR4, UR9, UPT ;  /* 0x000000090400728c */ /* 0x000fce000bf05270 */
[----:B------:R-:W-:Y:S05]  /*0310*/  BRA.U !UP1, `(.L_x_98) ;  /* 0x0000000d09707547 */ /* 0x000fea000b800000 */
[----:B------:R-:W-:-:S06]  /*0320*/  UIMAD UR5, UR6, UR8, 0x3 ;  /* 0x00000003060574a4 */ /* 0x000fcc000f8e0208 */
[----:B------:R-:W-:Y:S01]  /*0330*/  MOV R24, UR5 ;  /* 0x0000000500187c02 */ /* 0x000fe20008000f00 */
[----:B------:R-:W-:-:S06]  /*0340*/  UMOV UR5, 0x1 ;  /* 0x0000000100057882 */ /* 0x000fcc0000000000 */
.L_x_115:
[----:B------:R-:W-:Y:S01]  /*0350*/  UIADD3 UR8, UPT, UPT, UR5, -0x1, URZ ;  /* 0xffffffff05087890 */ /* 0x000fe2000fffe0ff */
        /* <DEDUP_REMOVED lines=15> */
[----:B------:R-:W-:-:S07]  /*0450*/  MOV R12, 0x470 ;  /* 0x00000470000c7802 */ /* 0x000fce0000000f00 */
[----:B----4-:R-:W-:Y:S05]  /*0460*/  CALL.REL.NOINC `($__internal_2_$__cuda_sm3x_div_rn_noftz_f32_slowpath) ;  /* 0x0000001400e87944 */ /* 0x010fea0003c00000 */
[----:B------:R-:W-:-:S07]  /*0470*/  MOV R28, R0 ;  /* 0x00000000001c7202 */ /* 0x000fce0000000f00 */
.L_x_100:
[----:B------:R-:W-:Y:S05]  /*0480*/  BSYNC.RECONVERGENT B2 ;  /* 0x0000000000027941 */ /* 0x000fea0003800200 */
.L_x_99:
        /* <DEDUP_REMOVED lines=12> */
[----:B----4-:R-:W-:Y:S05]  /*0550*/  CALL.REL.NOINC `($__internal_2_$__cuda_sm3x_div_rn_noftz_f32_slowpath) ;  /* 0x0000001400ac7944 */ /* 0x010fea0003c00000 */
[----:B------:R-:W-:-:S07]  /*0560*/  MOV R23, R0 ;  /* 0x0000000000177202 */ /* 0x000fce0000000f00 */
.L_x_102:
[----:B------:R-:W-:Y:S05]  /*0570*/  BSYNC.RECONVERGENT B2 ;  /* 0x0000000000027941 */ /* 0x000fea0003800200 */
.L_x_101:
[----:B------:R-:W0:Y:S01]  /*0580*/  LDC.64 R12, c[0x0][0x380] ;  /* 0x0000e000ff0c7b82 */ /* 0x000e220000000a00 */
[----:B------:R-:W-:-:S05]  /*0590*/  IADD3 R15, PT, PT, R24, -0x3, RZ ;  /* 0xfffffffd180f7810 */ /* 0x000fca0007ffe0ff */
[----:B0-----:R-:W-:-:S05]  /*05a0*/  IMAD.WIDE.U32 R14, R15, 0x4, R12 ;  /* 0x000000040f0e7825 */ /* 0x001fca00078e000c */
[----:B------:R0:W2:Y:S01]  /*05b0*/  LDG.E.CONSTANT R0, desc[UR12][R14.64] ;  /* 0x0000000c0e007981 */ /* 0x0000a2000c1e9900 */
[----:B------:R-:W4:Y:S01]  /*05c0*/  F2F.F64.F32 R12, R26 ;  /* 0x0000001a000c7310 */ /* 0x000f220000201800 */
[----:B------:R-:W-:Y:S01]  /*05d0*/  FADD R23, R23, R28 ;  /* 0x0000001c17177221 */ /* 0x000fe20000000000 */
[----:B------:R-:W-:Y:S01]  /*05e0*/  I2FP.F32.U32 R22, UR5 ;  /* 0x0000000500167c45 */ /* 0x000fe20008201000 */
[----:B------:R-:W-:Y:S02]  /*05f0*/  BSSY.RECONVERGENT B2, `(.L_x_103) ;  /* 0x000001e000027945 */ /* 0x000fe40003800200 */
[----:B------:R-:W-:Y:S02]  /*0600*/  FMUL R23, R23, -1.4426950216293334961 ;  /* 0xbfb8aa3b17177820 */ /* 0x000fe40000400000 */
[----:B------:R-:W-:Y:S01]  /*0610*/  FFMA R22, R5, -0.5, R22 ;  /* 0xbf00000005167823 */ /* 0x000fe20000000016 */
[----:B------:R-:W1:Y:S02]  /*0620*/  MUFU.RCP R29, R8 ;  /* 0x00000008001d7308 */ /* 0x000e640000001000 */
[----:B------:R-:W-:Y:S01]  /*0630*/  FSETP.GEU.AND P0, PT, R23, -126, PT ;  /* 0xc2fc00001700780b */ /* 0x000fe20003f0e000 */
[----:B------:R-:W-:Y:S01]  /*0640*/  FFMA R25, R11, R22, R4 ;  /* 0x000000160b197223 */ /* 0x000fe20000000004 */
[----:B----4-:R-:W-:-:S03]  /*0650*/  DFMA R12, R16, R12, R18 ;  /* 0x0000000c100c722b */ /* 0x010fc60000000012 */
[----:B0-----:R-:W-:-:S08]  /*0660*/  FMUL R15, R25, R25 ;  /* 0x00000019190f7220 */ /* 0x001fd00000400000 */
[----:B------:R-:W-:Y:S01]  /*0670*/  @!P0 FMUL R23, R23, 0.5 ;  /* 0x3f00000017178820 */ /* 0x000fe20000400000 */
[----:B------:R0:W3:Y:S01]  /*0680*/  F2F.F32.F64 R12, R12 ;  /* 0x0000000c000c7310 */ /* 0x0000e20000301000 */
[----:B-1----:R-:W-:-:S04]  /*0690*/  FFMA R26, -R8, R29, 1 ;  /* 0x3f800000081a7423 */ /* 0x002fc8000000011d */
[----:B------:R-:W-:Y:S01]  /*06a0*/  FFMA R26, R29, R26, R29 ;  /* 0x0000001a1d1a7223 */ /* 0x000fe2000000001d */
[----:B------:R-:W-:Y:S02]  /*06b0*/  FFMA R29, R9, -R22, R2 ;  /* 0x80000016091d7223 */ /* 0x000fe40000000002 */
[----:B------:R-:W1:Y:S01]  /*06c0*/  MUFU.EX2 R3, R23 ;  /* 0x0000001700037308 */ /* 0x000e620000000800 */
[----:B0-----:R-:W-:Y:S01]  /*06d0*/  FFMA R13, R26, R15, RZ ;  /* 0x0000000f1a0d7223 */ /* 0x001fe200000000ff */
[----:B---3--:R-:W-:-:S06]  /*06e0*/  FMUL.RZ R28, R12, 0.15915493667125701904 ;  /* 0x3e22f9830c1c7820 */ /* 0x008fcc000040c000 */
[----:B------:R0:W3:Y:S01]  /*06f0*/  MUFU.COS R14, R28 ;  /* 0x0000001c000e7308 */ /* 0x0000e20000000000 */
[----:B-1----:R-:W-:-:S07]  /*0700*/  @!P0 FMUL R3, R3, R3 ;  /* 0x0000000303038220 */ /* 0x002fce0000400000 */
[----:B------:R-:W1:Y:S01]  /*0710*/  FCHK P0, R15, R8 ;  /* 0x000000080f007302 */ /* 0x000e620000000000 */
[----:B0-----:R-:W-:Y:S01]  /*0720*/  IADD3 R28, PT, PT, R24, -0x2, RZ ;  /* 0xfffffffe181c7810 */ /* 0x001fe20007ffe0ff */
[----:B---3--:R-:W-:Y:S01]  /*0730*/  FMUL R14, R3, R14 ;  /* 0x0000000e030e7220 */ /* 0x008fe20000400000 */
[----:B------:R-:W-:-:S04]  /*0740*/  FFMA R3, -R8, R13, R15 ;  /* 0x0000000d08037223 */ /* 0x000fc8000000010f */
[----:B------:R-:W-:Y:S01]  /*0750*/  FFMA R26, R26, R3, R13 ;  /* 0x000000031a1a7223 */ /* 0x000fe2000000000d */
[----:B--2---:R-:W-:Y:S01]  /*0760*/  FFMA R27, R14, R0, R27 ;  /* 0x000000000e1b7223 */ /* 0x004fe2000000001b */
[----:B-1----:R-:W-:Y:S06]  /*0770*/  @!P0 BRA `(.L_x_104) ;  /* 0x0000000000148947 */ /* 0x002fec0003800000 */
[----:B------:R-:W-:Y:S02]  /*0780*/  MOV R3, R15 ;  /* 0x0000000f00037202 */ /* 0x000fe40000000f00 */
[----:B------:R-:W-:Y:S02]  /*0790*/  MOV R0, R8 ;  /* 0x0000000800007202 */ /* 0x000fe40000000f00 */
[----:B------:R-:W-:-:S07]  /*07a0*/  MOV R12, 0x7c0 ;  /* 0x000007c0000c7802 */ /* 0x000fce0000000f00 */
[----:B------:R-:W-:Y:S05]  /*07b0*/  CALL.REL.NOINC `($__internal_2_$__cuda_sm3x_div_rn_noftz_f32_slowpath) ;  /* 0x0000001400147944 */ /* 0x000fea0003c00000 */
[----:B------:R-:W-:-:S07]  /*07c0*/  MOV R26, R0 ;  /* 0x00000000001a7202 */ /* 0x000fce0000000f00 */
.L_x_104:
[----:B------:R-:W-:Y:S05]  /*07d0*/  BSYNC.RECONVERGENT B2 ;  /* 0x0000000000027941 */ /* 0x000fea0003800200 */
.L_x_103:
        /* <DEDUP_REMOVED lines=13> */
[----:B------:R-:W-:Y:S05]  /*08b0*/  CALL.REL.NOINC `($__internal_2_$__cuda_sm3x_div_rn_noftz_f32_slowpath) ;  /* 0x0000001000d47944 */ /* 0x000fea0003c00000 */
[----:B------:R-:W-:-:S07]  /*08c0*/  MOV R3, R0 ;  /* 0x0000000000037202 */ /* 0x000fce0000000f00 */
.L_x_106:
[----:B------:R-:W-:Y:S05]  /*08d0*/  BSYNC.RECONVERGENT B2 ;  /* 0x0000000000027941 */ /* 0x000fea0003800200 */
.L_x_105:
[----:B------:R-:W0:Y:S02]  /*08e0*/  LDC.64 R12, c[0x0][0x380] ;  /* 0x0000e000ff0c7b82 */ /* 0x000e240000000a00 */
[----:B0-----:R-:W-:-:S05]  /*08f0*/  IMAD.WIDE.U32 R28, R28, 0x4, R12 ;  /* 0x000000041c1c7825 */ /* 0x001fca00078e000c */
[----:B------:R0:W2:Y:S01]  /*0900*/  LDG.E.CONSTANT R0, desc[UR12][R28.64] ;  /* 0x0000000c1c007981 */ /* 0x0000a2000c1e9900 */
[----:B------:R-:W1:Y:S01]  /*0910*/  F2F.F64.F32 R12, R25 ;  /* 0x00000019000c7310 */ /* 0x000e620000201800 */
[----:B------:R-:W-:Y:S01]  /*0920*/  FADD R3, R3, R26 ;  /* 0x0000001a03037221 */ /* 0x000fe20000000000 */
[----:B------:R-:W-:Y:S01]  /*0930*/  UIADD3 UR8, UPT, UPT, UR5, 0x1, URZ ;  /* 0x0000000105087890 */ /* 0x000fe2000fffe0ff */
[----:B------:R-:W-:Y:S02]  /*0940*/  BSSY.RECONVERGENT B2, `(.L_x_107) ;  /* 0x000001e000027945 */ /* 0x000fe40003800200 */
[----:B------:R-:W-:-:S03]  /*0950*/  FMUL R3, R3, -1.4426950216293334961 ;  /* 0xbfb8aa3b03037820 */ /* 0x000fc60000400000 */
[----:B------:R-:W-:Y:S01]  /*0960*/  I2FP.F32.U32 R22, UR8 ;  /* 0x0000000800167c45 */ /* 0x000fe20008201000 */
[----:B------:R-:W3:Y:S01]  /*0970*/  MUFU.RCP R23, R8 ;  /* 0x0000000800177308 */ /* 0x000ee20000001000 */
[----:B------:R-:W-:-:S03]  /*0980*/  FSETP.GEU.AND P0, PT, R3, -126, PT ;  /* 0xc2fc00000300780b */ /* 0x000fc60003f0e000 */
[----:B------:R-:W-:Y:S01]  /*0990*/  FFMA R22, R5, -0.5, R22 ;  /* 0xbf00000005167823 */ /* 0x000fe20000000016 */
[----:B-1----:R-:W-:-:S03]  /*09a0*/  DFMA R12, R16, R12, R18 ;  /* 0x0000000c100c722b */ /* 0x002fc60000000012 */
[-C--:B------:R-:W-:Y:S01]  /*09b0*/  FFMA R25, R11, R22.reuse, R4 ;  /* 0x000000160b197223 */ /* 0x080fe20000000004 */
[----:B0-----:R-:W-:-:S05]  /*09c0*/  FFMA R28, R9, -R22, R2 ;  /* 0x80000016091c7223 */ /* 0x001fca0000000002 */
[----:B------:R-:W-:Y:S01]  /*09d0*/  @!P0 FMUL R3, R3, 0.5 ;  /* 0x3f00000003038820 */ /* 0x000fe20000400000 */
[----:B------:R0:W1:Y:S01]  /*09e0*/  F2F.F32.F64 R12, R12 ;  /* 0x0000000c000c7310 */ /* 0x0000620000301000 */
[----:B---3--:R-:W-:-:S04]  /*09f0*/  FFMA R26, -R8, R23, 1 ;  /* 0x3f800000081a7423 */ /* 0x008fc80000000117 */
[----:B------:R-:W-:-:S03]  /*0a00*/  FFMA R26, R23, R26, R23 ;  /* 0x0000001a171a7223 */ /* 0x000fc60000000017 */
[----:B------:R3:W4:Y:S01]  /*0a10*/  MUFU.EX2 R14, R3 ;  /* 0x00000003000e7308 */ /* 0x0007220000000800 */
[----:B0-----:R-:W-:Y:S01]  /*0a20*/  FMUL R13, R25, R25 ;  /* 0x00000019190d7220 */ /* 0x001fe20000400000 */
[----:B-1----:R-:W-:-:S03]  /*0a30*/  FMUL.RZ R15, R12, 0.15915493667125701904 ;  /* 0x3e22f9830c0f7820 */ /* 0x002fc6000040c000 */
[----:B---3--:R-:W-:-:S03]  /*0a40*/  FFMA R3, R26, R13, RZ ;  /* 0x0000000d1a037223 */ /* 0x008fc600000000ff */
[----:B------:R-:W0:Y:S01]  /*0a50*/  MUFU.COS R15, R15 ;  /* 0x0000000f000f7308 */ /* 0x000e220000000000 */
[----:B------:R-:W-:Y:S01]  /*0a60*/  FFMA R12, -R8, R3, R13 ;  /* 0x00000003080c7223 */ /* 0x000fe2000000010d */
[----:B----4-:R-:W-:-:S03]  /*0a70*/  @!P0 FMUL R14, R14, R14 ;  /* 0x0000000e0e0e8220 */ /* 0x010fc60000400000 */
[----:B------:R-:W-:-:S03]  /*0a80*/  FFMA R26, R26, R12, R3 ;  /* 0x0000000c1a1a7223 */ /* 0x000fc60000000003 */
[----:B------:R-:W1:Y:S01]  /*0a90*/  FCHK P0, R13, R8 ;  /* 0x000000080d007302 */ /* 0x000e620000000000 */
[----:B0-----:R-:W-:-:S04]  /*0aa0*/  FMUL R14, R14, R15 ;  /* 0x0000000f0e0e7220 */ /* 0x001fc80000400000 */
[----:B--2---:R-:W-:Y:S01]  /*0ab0*/  FFMA R27, R14, R0, R27 ;  /* 0x000000000e1b7223 */ /* 0x004fe2000000001b */
[----:B-1----:R-:W-:Y:S06]  /*0ac0*/  @!P0 BRA `(.L_x_108) ;  /* 0x0000000000148947 */ /* 0x002fec0003800000 */
[----:B------:R-:W-:Y:S02]  /*0ad0*/  MOV R3, R13 ;  /* 0x0000000d00037202 */ /* 0x000fe40000000f00 */
[----:B------:R-:W-:Y:S02]  /*0ae0*/  MOV R0, R8 ;  /* 0x0000000800007202 */ /* 0x000fe40000000f00 */
[----:B------:R-:W-:-:S07]  /*0af0*/  MOV R12, 0xb10 ;  /* 0x00000b10000c7802 */ /* 0x000fce0000000f00 */
[----:B------:R-:W-:Y:S05]  /*0b00*/  CALL.REL.NOINC `($__internal_2_$__cuda_sm3x_div_rn_noftz_f32_slowpath) ;  /* 0x0000001000407944 */ /* 0x000fea0003c00000 */
[----:B------:R-:W-:-:S07]  /*0b10*/  MOV R26, R0 ;  /* 0x00000000001a7202 */ /* 0x000fce0000000f00 */
.L_x_108:
[----:B------:R-:W-:Y:S05]  /*0b20*/  BSYNC.RECONVERGENT B2 ;  /* 0x0000000000027941 */ /* 0x000fea0003800200 */
.L_x_107:
        /* <DEDUP_REMOVED lines=15> */
.L_x_110:
[----:B------:R-:W-:Y:S05]  /*0c20*/  BSYNC.RECONVERGENT B2 ;  /* 0x0000000000027941 */ /* 0x000fea0003800200 */
.L_x_109:
[----:B------:R-:W0:Y:S01]  /*0c30*/  LDC.64 R12, c[0x0][0x380] ;  /* 0x0000e000ff0c7b82 */ /* 0x000e220000000a00 */
[----:B------:R-:W-:-:S05]  /*0c40*/  IADD3 R15, PT, PT, R24, -0x1, RZ ;  /* 0xffffffff180f7810 */ /* 0x000fca0007ffe0ff */
[----:B0-----:R-:W-:-:S05]  /*0c50*/  IMAD.WIDE.U32 R14, R15, 0x4, R12 ;  /* 0x000000040f0e7825 */ /* 0x001fca00078e000c */
[----:B------:R0:W2:Y:S01]  /*0c60*/  LDG.E.CONSTANT R0, desc[UR12][R14.64] ;  /* 0x0000000c0e007981 */ /* 0x0000a2000c1e9900 */
[----:B------:R-:W1:Y:S01]  /*0c70*/  F2F.F64.F32 R12, R25 ;  /* 0x00000019000c7310 */ /* 0x000e620000201800 */
[----:B------:R-:W-:Y:S01]  /*0c80*/  FADD R3, R3, R26 ;  /* 0x0000001a03037221 */ /* 0x000fe20000000000 */
[----:B------:R-:W-:Y:S01]  /*0c90*/  UIADD3 UR8, UPT, UPT, UR5, 0x2, URZ ;  /* 0x0000000205087890 */ /* 0x000fe2000fffe0ff */
[----:B------:R-:W-:Y:S02]  /*0ca0*/  BSSY.RECONVERGENT B2, `(.L_x_111) ;  /* 0x000001e000027945 */ /* 0x000fe40003800200 */
[----:B------:R-:W-:-:S03]  /*0cb0*/  FMUL R3, R3, -1.4426950216293334961 ;  /* 0xbfb8aa3b03037820 */ /* 0x000fc60000400000 */
[----:B------:R-:W3:Y:S01]  /*0cc0*/  MUFU.RCP R23, R8 ;  /* 0x0000000800177308 */ /* 0x000ee20000001000 */
[----:B0-----:R-:W-:Y:S02]  /*0cd0*/  I2FP.F32.U32 R14, UR8 ;  /* 0x00000008000e7c45 */ /* 0x001fe40008201000 */
[----:B------:R-:W-:-:S03]  /*0ce0*/  FSETP.GEU.AND P0, PT, R3, -126, PT ;  /* 0xc2fc00000300780b */ /* 0x000fc60003f0e000 */
[----:B------:R-:W-:Y:S01]  /*0cf0*/  FFMA R14, R5, -0.5, R14 ;  /* 0xbf000000050e7823 */ /* 0x000fe2000000000e */
[----:B-1----:R-:W-:-:S03]  /*0d00*/  DFMA R12, R16, R12, R18 ;  /* 0x0000000c100c722b */ /* 0x002fc60000000012 */
[-C--:B------:R-:W-:Y:S01]  /*0d10*/  FFMA R26, R11, R14.reuse, R4 ;  /* 0x0000000e0b1a7223 */ /* 0x080fe20000000004 */
[----:B------:R-:W-:-:S05]  /*0d20*/  FFMA R25, R9, -R14, R2 ;  /* 0x8000000e09197223 */ /* 0x000fca0000000002 */
        /* <DEDUP_REMOVED lines=21> */
.L_x_112:
[----:B------:R-:W-:Y:S05]  /*0e80*/  BSYNC.RECONVERGENT B2 ;  /* 0x0000000000027941 */ /* 0x000fea0003800200 */
.L_x_111:
        /* <DEDUP_REMOVED lines=14> */
.L_x_114:
[----:B------:R-:W-:Y:S05]  /*0f70*/  BSYNC.RECONVERGENT B2 ;  /* 0x0000000000027941 */ /* 0x000fea0003800200 */
.L_x_113:
[----:B------:R-:W0:Y:S02]  /*0f80*/  LDC.64 R14, c[0x0][0x380] ;  /* 0x0000e000ff0e7b82 */ /* 0x000e240000000a00 */
[----:B0-----:R-:W-:-:S06]  /*0f90*/  IMAD.WIDE.U32 R14, R24, 0x4, R14 ;  /* 0x00000004180e7825 */ /* 0x001fcc00078e000e */
[----:B------:R-:W2:Y:S01]  /*0fa0*/  LDG.E.CONSTANT R14, desc[UR12][R14.64] ;  /* 0x0000000c0e0e7981 */ /* 0x000ea2000c1e9900 */
[----:B------:R-:W0:Y:S01]  /*0fb0*/  F2F.F64.F32 R12, R26 ;  /* 0x0000001a000c7310 */ /* 0x000e220000201800 */
[----:B------:R-:W-:Y:S01]  /*0fc0*/  FADD R0, R0, R28 ;  /* 0x0000001c00007221 */ /* 0x000fe20000000000 */
[----:B------:R-:W-:Y:S01]  /*0fd0*/  UIADD3 UR8, UPT, UPT, UR5, 0x3, URZ ;  /* 0x0000000305087890 */ /* 0x000fe2000fffe0ff */
[----:B------:R-:W-:Y:S01]  /*0fe0*/  IADD3 R24, PT, PT, R24, 0x4, RZ ;  /* 0x0000000418187810 */ /* 0x000fe20007ffe0ff */
[----:B------:R-:W-:Y:S01]  /*0ff0*/  UIADD3 UR5, UPT, UPT, UR5, 0x4, URZ ;  /* 0x0000000405057890 */ /* 0x000fe2000fffe0ff */
[----:B------:R-:W-:Y:S01]  /*1000*/  FMUL R0, R0, -1.4426950216293334961 ;  /* 0xbfb8aa3b00007820 */ /* 0x000fe20000400000 */
[----:B------:R-:W-:-:S04]  /*1010*/  UISETP.NE.AND UP1, UPT, UR8, UR10, UPT ;  /* 0x0000000a0800728c */ /* 0x000fc8000bf25270 */
        /* <DEDUP_REMOVED lines=9> */
[----:B--2---:R-:W-:Y:S01]  /*10b0*/  FFMA R27, R22, R14, R27 ;  /* 0x0000000e161b7223 */ /* 0x004fe2000000001b */
[----:B------:R-:W-:Y:S06]  /*10c0*/  BRA.U UP1, `(.L_x_115) ;  /* 0xfffffff101a07547 */ /* 0x000fec000b83ffff */
[----:B------:R-:W-:-:S07]  /*10d0*/  MOV R24, UR10 ;  /* 0x0000000a00187c02 */ /* 0x000fce0008000f00 */
.L_x_98:
[----:B------:R-:W-:-:S09]  /*10e0*/  UISETP.NE.AND UP1, UPT, UR7, URZ, UPT ;  /* 0x000000ff0700728c */ /* 0x000fd2000bf25270 */
[----:B------:R-:W-:Y:S05]  /*10f0*/  BRA.U !UP1, `(.L_x_116) ;  /* 0x0000000909947547 */ /* 0x000fea000b800000 */
[----:B------:R-:W-:-:S09]  /*1100*/  UISETP.NE.AND UP1, UPT, UR7, 0x1, UPT ;  /* 0x000000010700788c */ /* 0x000fd2000bf25270 */
[----:B------:R-:W-:Y:S05]  /*1110*/  BRA.U !UP1, `(.L_x_117) ;  /* 0x0000000509ac7547 */ /* 0x000fea000b800000 */
[----:B------:R-:W-:Y:S01]  /*1120*/  I2FP.F32.U32 R0, R24 ;  /* 0x0000001800007245 */ /* 0x000fe20000201000 */
        /* <DEDUP_REMOVED lines=16> */
[----:B----4-:R-:W-:Y:S05]  /*1230*/  CALL.REL.NOINC `($__internal_2_$__cuda_sm3x_div_rn_noftz_f32_slowpath) ;  /* 0x0000000800747944 */ /* 0x010fea0003c00000 */
[----:B------:R-:W-:-:S07]  /*1240*/  MOV R26, R0 ;  /* 0x00000000001a7202 */ /* 0x000fce0000000f00 */
.L_x_119:
[----:B------:R-:W-:Y:S05]  /*1250*/  BSYNC.RECONVERGENT B2 ;  /* 0x0000000000027941 */ /* 0x000fea0003800200 */
.L_x_118:
        /* <DEDUP_REMOVED lines=14> */
.L_x_121:
[----:B------:R-:W-:Y:S05]  /*1340*/  BSYNC.RECONVERGENT B2 ;  /* 0x0000000000027941 */ /* 0x000fea0003800200 */
.L_x_120:
[----:B------:R-:W0:Y:S08]  /*1350*/  LDC R25, c[0x0][0x398] ;  /* 0x0000e600ff197b82 */ /* 0x000e300000000800 */
[----:B------:R-:W1:Y:S01]  /*1360*/  LDC.64 R12, c[0x0][0x380] ;  /* 0x0000e000ff0c7b82 */ /* 0x000e620000000a00 */
[----:B0-----:R-:W-:-:S04]  /*1370*/  IMAD R25, R25, UR6, R24 ;  /* 0x0000000619197c24 */ /* 0x001fc8000f8e0218 */
[----:B-1----:R-:W-:-:S06]  /*1380*/  IMAD.WIDE.U32 R12, R25, 0x4, R12 ;  /* 0x00000004190c7825 */ /* 0x002fcc00078e000c */
[----:B------:R0:W2:Y:S01]  /*1390*/  LDG.E.CONSTANT R12, desc[UR12][R12.64] ;  /* 0x0000000c0c0c7981 */ /* 0x0000a2000c1e9900 */
[----:B------:R-:W4:Y:S01]  /*13a0*/  F2F.F64.F32 R28, R28 ;  /* 0x0000001c001c7310 */ /* 0x000f220000201800 */
[----:B------:R-:W-:Y:S01]  /*13b0*/  FADD R0, R0, R26 ;  /* 0x0000001a00007221 */ /* 0x000fe20000000000 */
[----:B------:R-:W-:Y:S03]  /*13c0*/  BSSY.RECONVERGENT B2, `(.L_x_122) ;  /* 0x000001f000027945 */ /* 0x000fe60003800200 */
[----:B------:R-:W-:-:S03]  /*13d0*/  FMUL R0, R0, -1.4426950216293334961 ;  /* 0xbfb8aa3b00007820 */ /* 0x000fc60000400000 */
[----:B------:R-:W1:Y:S01]  /*13e0*/  MUFU.RCP R31, R8 ;  /* 0x00000008001f7308 */ /* 0x000e620000001000 */
[----:B0-----:R-:W-:Y:S02]  /*13f0*/  IADD3 R13, PT, PT, R24, 0x1, RZ ;  /* 0x00000001180d7810 */ /* 0x001fe40007ffe0ff */
[----:B------:R-:W-:Y:S02]  /*1400*/  FSETP.GEU.AND P0, PT, R0, -126, PT ;  /* 0xc2fc00000000780b */ /* 0x000fe40003f0e000 */
[----:B------:R-:W-:Y:S01]  /*1410*/  I2FP.F32.U32 R26, R13 ;  /* 0x0000000d001a7245 */ /* 0x000fe20000201000 */
[----:B----4-:R-:W-:-:S04]  /*1420*/  DFMA R14, R16, R28, R18 ;  /* 0x0000001c100e722b */ /* 0x010fc80000000012 */
[----:B------:R-:W-:-:S04]  /*1430*/  FFMA R29, R5, -0.5, R26 ;  /* 0xbf000000051d7823 */ /* 0x000fc8000000001a */
[-C--:B------:R-:W-:Y:S01]  /*1440*/  FFMA R26, R11, R29.reuse, R4 ;  /* 0x0000001d0b1a7223 */ /* 0x080fe20000000004 */
[----:B------:R-:W-:Y:S01]  /*1450*/  FFMA R29, R9, -R29, R2 ;  /* 0x8000001d091d7223 */ /* 0x000fe20000000002 */
[----:B------:R-:W-:Y:S01]  /*1460*/  @!P0 FMUL R0, R0, 0.5 ;  /* 0x3f00000000008820 */ /* 0x000fe20000400000 */
[----:B------:R-:W0:Y:S01]  /*1470*/  F2F.F32.F64 R14, R14 ;  /* 0x0000000e000e7310 */ /* 0x000e220000301000 */
[----:B------:R-:W-:Y:S01]  /*1480*/  FMUL R13, R26, R26 ;  /* 0x0000001a1a0d7220 */ /* 0x000fe20000400000 */
[----:B-1----:R-:W-:-:S04]  /*1490*/  FFMA R28, -R8, R31, 1 ;  /* 0x3f800000081c7423 */ /* 0x002fc8000000011f */
[----:B------:R-:W-:Y:S02]  /*14a0*/  FFMA R28, R31, R28, R31 ;  /* 0x0000001c1f1c7223 */ /* 0x000fe4000000001f */
[----:B------:R-:W1:Y:S01]  /*14b0*/  MUFU.EX2 R3, R0 ;  /* 0x0000000000037308 */ /* 0x000e620000000800 */
[----:B0-----:R-:W-:-:S07]  /*14c0*/  FMUL.RZ R23, R14, 0.15915493667125701904 ;  /* 0x3e22f9830e177820 */ /* 0x001fce000040c000 */
[----:B------:R-:W0:Y:S01]  /*14d0*/  MUFU.COS R22, R23 ;  /* 0x0000001700167308 */ /* 0x000e220000000000 */
[----:B-1----:R-:W-:-:S07]  /*14e0*/  @!P0 FMUL R3, R3, R3 ;  /* 0x0000000303038220 */ /* 0x002fce0000400000 */
[----:B------:R-:W1:Y:S01]  /*14f0*/  FCHK P0, R13, R8 ;  /* 0x000000080d007302 */ /* 0x000e620000000000 */
[----:B0-----:R-:W-:Y:S01]  /*1500*/  FMUL R22, R3, R22 ;  /* 0x0000001603167220 */ /* 0x001fe20000400000 */
[----:B------:R-:W-:-:S04]  /*1510*/  FFMA R3, R28, R13, RZ ;  /* 0x0000000d1c037223 */ /* 0x000fc800000000ff */
        /* <DEDUP_REMOVED lines=9> */
.L_x_123:
[----:B------:R-:W-:Y:S05]  /*15b0*/  BSYNC.RECONVERGENT B2 ;  /* 0x0000000000027941 */ /* 0x000fea0003800200 */
.L_x_122:
        /* <DEDUP_REMOVED lines=14> */
.L_x_125:
[----:B------:R-:W-:Y:S05]  /*16a0*/  BSYNC.RECONVERGENT B2 ;  /* 0x0000000000027941 */ /* 0x000fea0003800200 */
.L_x_124:
[----:B------:R-:W0:Y:S01]  /*16b0*/  LDC.64 R12, c[0x0][0x380] ;  /* 0x0000e000ff0c7b82 */ /* 0x000e220000000a00 */
[----:B------:R-:W-:-:S05]  /*16c0*/  IADD3 R15, PT, PT, R25, 0x1, RZ ;  /* 0x00000001190f7810 */ /* 0x000fca0007ffe0ff */
[----:B0-----:R-:W-:-:S06]  /*16d0*/  IMAD.WIDE.U32 R14, R15, 0x4, R12 ;  /* 0x000000040f0e7825 */ /* 0x001fcc00078e000c */
        /* <DEDUP_REMOVED lines=15> */
.L_x_117:
[----:B------:R-:W0:Y:S02]  /*17d0*/  LDCU UR5, c[0x0][0x398] ;  /* 0x00007300ff0577ac */ /* 0x000e240008000800 */
[----:B0-----:R-:W-:-:S09]  /*17e0*/  ULOP3.LUT UP1, URZ, UR5, 0x1, URZ, 0xc0, !UPT ;  /* 0x0000000105ff7892 */ /* 0x001fd2000f82c0ff */
        /* <DEDUP_REMOVED lines=20> */
.L_x_127:
[----:B------:R-:W-:Y:S05]  /*1930*/  BSYNC.RECONVERGENT B2 ;  /* 0x0000000000027941 */ /* 0x000fea0003800200 */
.L_x_126:
        /* <DEDUP_REMOVED lines=14> */
.L_x_129:
[----:B------:R-:W-:Y:S05]  /*1a20*/  BSYNC.RECONVERGENT B2 ;  /* 0x0000000000027941 */ /* 0x000fea0003800200 */
.L_x_128:
[----:B------:R-:W0:Y:S08]  /*1a30*/  LDC R3, c[0x0][0x398] ;  /* 0x0000e600ff037b82 */ /* 0x000e300000000800 */
[----:B------:R-:W1:Y:S01]  /*1a40*/  LDC.64 R12, c[0x0][0x380] ;  /* 0x0000e000ff0c7b82 */ /* 0x000e620000000a00 */
[----:B0-----:R-:W-:-:S04]  /*1a50*/  IMAD R3, R3, UR6, R24 ;  /* 0x0000000603037c24 */ /* 0x001fc8000f8e0218 */
[----:B-1----:R-:W-:-:S06]  /*1a60*/  IMAD.WIDE.U32 R12, R3, 0x4, R12 ;  /* 0x00000004030c7825 */ /* 0x002fcc00078e000c */
        /* <DEDUP_REMOVED lines=14> */
.L_x_116:
[----:B------:R-:W-:Y:S05]  /*1b50*/  BRA.U UP0, `(.L_x_130) ;  /* 0xffffffe500c47547 */ /* 0x000fea000b83ffff */
.L_x_97:
[----:B------:R-:W2:Y:S01]  /*1b60*/  LDG.E.CONSTANT R0, desc[UR12][R20.64+0x20] ;  /* 0x0000200c14007981 */ /* 0x000ea2000c1e9900 */
[----:B------:R-:W0:Y:S03]  /*1b70*/  LDC.64 R2, c[0x0][0x388] ;  /* 0x0000e200ff027b82 */ /* 0x000e260000000a00 */
        /* <DEDUP_REMOVED lines=9> */
        .weak           $__internal_2_$__cuda_sm3x_div_rn_noftz_f32_slowpath
        .type           $__internal_2_$__cuda_sm3x_div_rn_noftz_f32_slowpath,@function
        .size           $__internal_2_$__cuda_sm3x_div_rn_noftz_f32_slowpath,(.L_x_145 - $__internal_2_$__cuda_sm3x_div_rn_noftz_f32_slowpath)
$__internal_2_$__cuda_sm3x_div_rn_noftz_f32_slowpath:
        /* <DEDUP_REMOVED lines=34> */
.L_x_132:
[----:B------:R-:W-:Y:S01]  /*1e30*/  LEA R31, R13, 0xc0800000, 0x17 ;  /* 0xc08000000d1f7811 */ /* 0x000fe200078eb8ff */
[----:B------:R-:W-:Y:S03]  /*1e40*/  BSSY.RECONVERGENT B1, `(.L_x_137) ;  /* 0x0000036000017945 */ /* 0x000fe60003800200 */
[----:B------:R-:W-:Y:S02]  /*1e50*/  IADD3 R30, PT, PT, -R31, R0, RZ ;  /* 0x000000001f1e7210 */ /* 0x000fe40007ffe1ff */
[----:B------:R-:W-:Y:S02]  /*1e60*/  IADD3 R0, PT, PT, R15, -0x7f, RZ ;  /* 0xffffff810f007810 */ /* 0x000fe40007ffe0ff */
[----:B------:R-:W0:Y:S01]  /*1e70*/  MUFU.RCP R31, R30 ;  /* 0x0000001e001f7308 */ /* 0x000e220000001000 */
[----:B------:R-:W-:Y:S01]  /*1e80*/  FADD.FTZ R14, -R30, -RZ ;  /* 0x800000ff1e0e7221 */ /* 0x000fe20000010100 */
[C---:B------:R-:W-:Y:S01]  /*1e90*/  IADD3 R22, PT, PT, R0.reuse, 0x7f, -R13 ;  /* 0x0000007f00167810 */ /* 0x040fe20007ffe80d */
[----:B------:R-:W-:-:S03]  /*1ea0*/  IMAD R15, R0, -0x800000, R3 ;  /* 0xff800000000f7824 */ /* 0x000fc600078e0203 */
        /* <DEDUP_REMOVED lines=21> */
[CCC-:B------:R-:W-:Y:S01]  /*2000*/  FFMA.RP R22, R0.reuse, R14.reuse, R3.reuse ;  /* 0x0000000e00167223 */ /* 0x1c0fe20000008003 */
[CCC-:B------:R-:W-:Y:S01]  /*2010*/  FFMA.RM R23, R0.reuse, R14.reuse, R3.reuse ;  /* 0x0000000e00177223 */ /* 0x1c0fe20000004003 */
[----:B------:R-:W-:Y:S01]  /*2020*/  FFMA.RZ R0, R0, R14, R3 ;  /* 0x0000000e00007223 */ /* 0x000fe2000000c003 */
[C---:B------:R-:W-:Y:S02]  /*2030*/  IADD3 R3, PT, PT, R15.reuse, 0x20, RZ ;  /* 0x000000200f037810 */ /* 0x040fe40007ffe0ff */
[C---:B------:R-:W-:Y:S02]  /*2040*/  ISETP.NE.AND P2, PT, R15.reuse, RZ, PT ;  /* 0x000000ff0f00720c */ /* 0x040fe40003f45270 */
[----:B------:R-:W-:Y:S02]  /*2050*/  LOP3.LUT R0, R0, 0x7fffff, RZ, 0xc0, !PT ;  /* 0x007fffff00007812 */ /* 0x000fe400078ec0ff */
[----:B------:R-:W-:Y:S02]  /*2060*/  ISETP.NE.AND P1, PT, R15, RZ, PT ;  /* 0x000000ff0f00720c */ /* 0x000fe40003f25270 */
[----:B------:R-:W-:-:S02]  /*2070*/  LOP3.LUT R0, R0, 0x800000, RZ, 0xfc, !PT ;  /* 0x0080000000007812 */ /* 0x000fc400078efcff */
        /* <DEDUP_REMOVED lines=14> */
.L_x_139:
[----:B------:R-:W-:-:S04]  /*2160*/  LOP3.LUT R13, R13, 0x80000000, RZ, 0xc0, !PT ;  /* 0x800000000d0d7812 */ /* 0x000fc800078ec0ff */
[----:B------:R-:W-:Y:S01]  /*2170*/  LOP3.LUT R13, R13, 0x7f800000, RZ, 0xfc, !PT ;  /* 0x7f8000000d0d7812 */ /* 0x000fe200078efcff */
[----:B------:R-:W-:Y:S06]  /*2180*/  BRA `(.L_x_140) ;  /* 0x0000000000047947 */ /* 0x000fec0003800000 */
.L_x_138:
[----:B------:R-:W-:-:S07]  /*2190*/  LEA R13, R22, R13, 0x17 ;  /* 0x0000000d160d7211 */ /* 0x000fce00078eb8ff */
.L_x_140:
[----:B------:R-:W-:Y:S05]  /*21a0*/  BSYNC.RECONVERGENT B1 ;  /* 0x0000000000017941 */ /* 0x000fea0003800200 */
.L_x_137:
[----:B------:R-:W-:Y:S01]  /*21b0*/  MOV R0, R13 ;  /* 0x0000000d00007202 */ /* 0x000fe20000000f00 */
[----:B------:R-:W-:Y:S06]  /*21c0*/  BRA `(.L_x_141) ;  /* 0x0000000000207947 */ /* 0x000fec0003800000 */
.L_x_136:
[----:B------:R-:W-:-:S04]  /*21d0*/  LOP3.LUT R0, R0, 0x80000000, R3, 0x48, !PT ;  /* 0x8000000000007812 */ /* 0x000fc800078e4803 */
[----:B------:R-:W-:Y:S01]  /*21e0*/  LOP3.LUT R0, R0, 0x7f800000, RZ, 0xfc, !PT ;  /* 0x7f80000000007812 */ /* 0x000fe200078efcff */
[----:B------:R-:W-:Y:S06]  /*21f0*/  BRA `(.L_x_141) ;  /* 0x0000000000147947 */ /* 0x000fec0003800000 */
.L_x_135:
[----:B------:R-:W-:Y:S01]  /*2200*/  LOP3.LUT R0, R0, 0x80000000, R3, 0x48, !PT ;  /* 0x8000000000007812 */ /* 0x000fe200078e4803 */
[----:B------:R-:W-:Y:S06]  /*2210*/  BRA `(.L_x_141) ;  /* 0x00000000000c7947 */ /* 0x000fec0003800000 */
.L_x_134:
[----:B------:R-:W0:Y:S01]  /*2220*/  MUFU.RSQ R0, -QNAN ;  /* 0xffc0000000007908 */ /* 0x000e220000001400 */
[----:B------:R-:W-:Y:S05]  /*2230*/  BRA `(.L_x_141) ;  /* 0x0000000000047947 */ /* 0x000fea0003800000 */
.L_x_133:
[----:B------:R-:W-:-:S07]  /*2240*/  FADD.FTZ R0, R3, R0 ;  /* 0x0000000003007221 */ /* 0x000fce0000010000 */
.L_x_141:
[----:B------:R-:W-:Y:S05]  /*2250*/  BSYNC.RECONVERGENT B0 ;  /* 0x0000000000007941 */ /* 0x000fea0003800200 */
.L_x_131:
[----:B------:R-:W-:-:S04]  /*2260*/  HFMA2 R13, -RZ, RZ, 0, 0 ;  /* 0x00000000ff0d7431 */ /* 0x000fc800000001ff */
[----:B0-----:R-:W-:Y:S05]  /*2270*/  RET.REL.NODEC R12 `(_ZN14dynamic_cortex12cuda_kernels16v1_encode_kernelEPKfPfPKNS0_8V1NeuronEjjj) ;  /* 0xffffffdc0c607950 */ /* 0x001fea0003c3ffff */
.L_x_142:
        /* <DEDUP_REMOVED lines=16> */
.L_x_145:


//--------------------- .nv.shared._ZN14dynamic_cortex12cuda_kernels21generateGratingKernelEPfjjfff --------------------------
	.section	.nv.shared._ZN14dynamic_cortex12cuda_kernels21generateGratingKernelEPfjjfff,"aw",@nobits
	.sectionflags	@""
	.align	16
	.zero		1024


//--------------------- .nv.shared.reserved.0     --------------------------
	.section	.nv.shared.reserved.0,"aw",@nobits
	.weak		__nv_reservedSMEM_offset_0_alias
	.size		__nv_reservedSMEM_offset_0_alias, 0, 64
	.other		__nv_reservedSMEM_offset_0_alias,@"STO_CUDA_RESERVED_SHARED STV_DEFAULT"
__nv_reservedSMEM_offset_0_alias:
	.zero		0
	.zero		64


//--------------------- .nv.shared._ZN14dynamic_cortex12cuda_kernels21v1_encode_kernel_warpEPKfPfPKNS0_8V1NeuronEjjj --------------------------
	.section	.nv.shared._ZN14dynamic_cortex12cuda_kernels21v1_encode_kernel_warpEPKfPfPKNS0_8V1NeuronEjjj,"aw",@nobits
	.sectionflags	@""
	.align	16
	.zero		1024


//--------------------- .nv.shared._ZN14dynamic_cortex12cuda_kernels23v1_encode_kernel_sharedEPKfPfPKNS0_8V1NeuronEjjj --------------------------
	.section	.nv.shared._ZN14dynamic_cortex12cuda_kernels23v1_encode_kernel_sharedEPKfPfPKNS0_8V1NeuronEjjj,"aw",@nobits
	.sectionflags	@""
	.align	16
	.zero		1024


//--------------------- .nv.shared._ZN14dynamic_cortex12cuda_kernels16v1_encode_kernelEPKfPfPKNS0_8V1NeuronEjjj --------------------------
	.section	.nv.shared._ZN14dynamic_cortex12cuda_kernels16v1_encode_kernelEPKfPfPKNS0_8V1NeuronEjjj,"aw",@nobits
	.sectionflags	@""
	.align	16
	.zero		1024


//--------------------- .nv.constant0._ZN14dynamic_cortex12cuda_kernels21generateGratingKernelEPfjjfff --------------------------
	.section	.nv.constant0._ZN14dynamic_cortex12cuda_kernels21generateGratingKernelEPfjjfff,"a",@progbits
	.sectionflags	@""
	.align	4
.nv.constant0._ZN14dynamic_cortex12cuda_kernels21generateGratingKernelEPfjjfff:
	.zero		924


//--------------------- .nv.constant0._ZN14dynamic_cortex12cuda_kernels21v1_encode_kernel_warpEPKfPfPKNS0_8V1NeuronEjjj --------------------------
	.section	.nv.constant0._ZN14dynamic_cortex12cuda_kernels21v1_encode_kernel_warpEPKfPfPKNS0_8V1NeuronEjjj,"a",@progbits
	.sectionflags	@""
	.align	4
.nv.constant0._ZN14dynamic_cortex12cuda_kernels21v1_encode_kernel_warpEPKfPfPKNS0_8V1NeuronEjjj:
	.zero		932


//--------------------- .nv.constant0._ZN14dynamic_cortex12cuda_kernels23v1_encode_kernel_sharedEPKfPfPKNS0_8V1NeuronEjjj --------------------------
	.section	.nv.constant0._ZN14dynamic_cortex12cuda_kernels23v1_encode_kernel_sharedEPKfPfPKNS0_8V1NeuronEjjj,"a",@progbits
	.sectionflags	@""
	.align	4
.nv.constant0._ZN14dynamic_cortex12cuda_kernels23v1_encode_kernel_sharedEPKfPfPKNS0_8V1NeuronEjjj:
	.zero		932


//--------------------- .nv.constant0._ZN14dynamic_cortex12cuda_kernels16v1_encode_kernelEPKfPfPKNS0_8V1NeuronEjjj --------------------------
	.section	.nv.constant0._ZN14dynamic_cortex12cuda_kernels16v1_encode_kernelEPKfPfPKNS0_8V1NeuronEjjj,"a",@progbits
	.sectionflags	@""
	.align	4
.nv.constant0._ZN14dynamic_cortex12cuda_kernels16v1_encode_kernelEPKfPfPKNS0_8V1NeuronEjjj:
	.zero		932


//--------------------- SYMBOLS --------------------------

	.type		.nv.reservedSmem.offset0,@object
	.size		.nv.reservedSmem.offset0,0x4
	.type		.nv.reservedSmem.cap,@object
	.size		.nv.reservedSmem.cap,0x4
